def matmul_kernel(
    a_ptr,
    b_ptr,
    c_ptr,
    M,
    N,
    K,
    stride_am,
    stride_ak,
    stride_bk,
    stride_bn,
    stride_cm,
    stride_cn,
    BLOCK_M: tl.constexpr,
    BLOCK_N: tl.constexpr,
    BLOCK_K: tl.constexpr,
    GROUP_M: tl.constexpr,
):
    pid = tl.program_id(axis=0)
    num_pid_m = tl.cdiv(M, BLOCK_M)
    num_pid_n = tl.cdiv(N, BLOCK_N)
    num_pid_in_group = GROUP_M * num_pid_n
    group_id = pid // num_pid_in_group
    first_pid_m = group_id * GROUP_M
    group_size_m = min(num_pid_m - first_pid_m, GROUP_M)
    pid_m = first_pid_m + ((pid % num_pid_in_group) % group_size_m)
    pid_n = (pid % num_pid_in_group) // group_size_m

    offs_am = (pid_m * BLOCK_M + tl.arange(0, BLOCK_M)) % M
    offs_bn = (pid_n * BLOCK_N + tl.arange(0, BLOCK_N)) % N
    offs_k = tl.arange(0, BLOCK_K)
    a_ptrs = a_ptr + offs_am[:, None] * stride_am + offs_k[None, :] * stride_ak
    b_ptrs = b_ptr + offs_k[:, None] * stride_bk + offs_bn[None, :] * stride_bn

    acc = tl.zeros((BLOCK_M, BLOCK_N), dtype=tl.float32)
    for kk in range(0, tl.cdiv(K, BLOCK_K)):
        a = tl.load(a_ptrs, mask=offs_k[None, :] < K - kk * BLOCK_K, other=0.0)
        b = tl.load(b_ptrs, mask=offs_k[:, None] < K - kk * BLOCK_K, other=0.0)
        acc = tl.dot(a, b, acc)
        a_ptrs += BLOCK_K * stride_ak
        b_ptrs += BLOCK_K * stride_bk

    c = acc.to(c_ptr.dtype.element_ty)
    offs_cm = pid_m * BLOCK_M + tl.arange(0, BLOCK_M)
    offs_cn = pid_n * BLOCK_N + tl.arange(0, BLOCK_N)
    c_ptrs = c_ptr + offs_cm[:, None] * stride_cm + offs_cn[None, :] * stride_cn
    mask = (offs_cm[:, None] < M) & (offs_cn[None, :] < N)
    tl.store(c_ptrs, c, mask=mask)

# config = {"BLOCK_K": 32, "BLOCK_M": 64, "BLOCK_N": 64, "GROUP_M": 4, "arch": "sm_100", "dtype": "bf16", "num_ctas": 1, "num_stages": 3, "num_warps": 4}
# arch = sm_100


// ===== COMPILED SASS (sm_100a) =====

	.target	sm_100a

	.elftype	@"ET_EXEC"


//--------------------- .note.nv.tkinfo           --------------------------
	.section	.note.nv.tkinfo,"",@"SHT_NOTE"
	.sectionflags	@"SHF_NOTE_NV_TKINFO"
	.tkinfo
        /*0018*/ 	.word	0x00000081
        /*0030*/ 	.string	""
        /*0030*/ 	.string	"ptxas-blackwell"
        /*0030*/ 	.string	"Cuda compilation tools, release 12.9, V12.9.86"
        /*0030*/ 	.string	"Build cuda_12.9.r12.9/compiler.36037853_0"
        /*0030*/ 	.string	"-v  -suppress-debug-info  -lineinfo  -arch sm_100a "



//--------------------- .note.nv.cuver            --------------------------
	.section	.note.nv.cuver,"",@"SHT_NOTE"
	.sectionflags	@"SHF_NOTE_NV_CUVER"
        /*0018*/ 	.short	0x0001
        /*001a*/ 	.short	0x0064
        /*001c*/ 	.short	0x0001
        /*001e*/ 	.short	0x0000
        /*0020*/ 	.short	0x0001
        /*0022*/ 	.short	0x0000


//--------------------- .nv.info                  --------------------------
	.section	.nv.info,"",@"SHT_CUDA_INFO"
	.align	4


	//----- nvinfo : EIATTR_REGCOUNT
	.align		4
        /*0000*/ 	.byte	0x04, 0x2f
        /*0002*/ 	.short	(.L_4 - .L_3)
	.align		4
.L_3:
        /*0004*/ 	.word	index@(matmul_kernel)
        /*0008*/ 	.word	0x00000080


	//----- nvinfo : EIATTR_FRAME_SIZE
	.align		4
.L_4:
        /*000c*/ 	.byte	0x04, 0x11
        /*000e*/ 	.short	(.L_6 - .L_5)
	.align		4
.L_5:
        /*0010*/ 	.word	index@($__internal_2_$__cuda_sm10x_tcgen05_guardrail_trap_unallocated_columns_being_dealloced)
        /*0014*/ 	.word	0x00000000


	//----- nvinfo : EIATTR_FRAME_SIZE
	.align		4
.L_6:
        /*0018*/ 	.byte	0x04, 0x11
        /*001a*/ 	.short	(.L_8 - .L_7)
	.align		4
.L_7:
        /*001c*/ 	.word	index@($__internal_1_$__cuda_sm10x_tcgen05_guardrail_trap_phase_invalid_during_alloc)
        /*0020*/ 	.word	0x00000000


	//----- nvinfo : EIATTR_FRAME_SIZE
	.align		4
.L_8:
        /*0024*/ 	.byte	0x04, 0x11
        /*0026*/ 	.short	(.L_10 - .L_9)
	.align		4
.L_9:
        /*0028*/ 	.word	index@($__internal_0_$__cuda_sm10x_tcgen05_guardrail_trap_col_being_dealloced_not_returned_by_alloc)
        /*002c*/ 	.word	0x00000000


	//----- nvinfo : EIATTR_FRAME_SIZE
	.align		4
.L_10:
        /*0030*/ 	.byte	0x04, 0x11
        /*0032*/ 	.short	(.L_12 - .L_11)
	.align		4
.L_11:
        /*0034*/ 	.word	index@(matmul_kernel)
        /*0038*/ 	.word	0x00000000


	//----- nvinfo : EIATTR_MIN_STACK_SIZE
	.align		4
.L_12:
        /*003c*/ 	.byte	0x04, 0x12
        /*003e*/ 	.short	(.L_14 - .L_13)
	.align		4
.L_13:
        /*0040*/ 	.word	index@(matmul_kernel)
        /*0044*/ 	.word	0x00000000
.L_14:


//--------------------- .nv.info.matmul_kernel    --------------------------
	.section	.nv.info.matmul_kernel,"",@"SHT_CUDA_INFO"
	.sectionflags	@""
	.align	4


	//----- nvinfo : EIATTR_CUDA_API_VERSION
	.align		4
        /*0000*/ 	.byte	0x04, 0x37
        /*0002*/ 	.short	(.L_16 - .L_15)
.L_15:
        /*0004*/ 	.word	0x00000081


	//----- nvinfo : EIATTR_KPARAM_INFO
	.align		4
.L_16:
        /*0008*/ 	.byte	0x04, 0x17
        /*000a*/ 	.short	(.L_18 - .L_17)
.L_17:
        /*000c*/ 	.word	0x00000000
        /*0010*/ 	.short	0x000d
        /*0012*/ 	.short	0x0048
        /*0014*/ 	.byte	0x00, 0xf4, 0x21, 0x00


	//----- nvinfo : EIATTR_KPARAM_INFO
	.align		4
.L_18:
        /*0018*/ 	.byte	0x04, 0x17
        /*001a*/ 	.short	(.L_20 - .L_19)
.L_19:
        /*001c*/ 	.word	0x00000000
        /*0020*/ 	.short	0x000c
        /*0022*/ 	.short	0x0040
        /*0024*/ 	.byte	0x00, 0xf4, 0x21, 0x00


	//----- nvinfo : EIATTR_KPARAM_INFO
	.align		4
.L_20:
        /*0028*/ 	.byte	0x04, 0x17
        /*002a*/ 	.short	(.L_22 - .L_21)
.L_21:
        /*002c*/ 	.word	0x00000000
        /*0030*/ 	.short	0x000b
        /*0032*/ 	.short	0x0038
        /*0034*/ 	.byte	0x00, 0xf0, 0x11, 0x00


	//----- nvinfo : EIATTR_KPARAM_INFO
	.align		4
.L_22:
        /*0038*/ 	.byte	0x04, 0x17
        /*003a*/ 	.short	(.L_24 - .L_23)
.L_23:
        /*003c*/ 	.word	0x00000000
        /*0040*/ 	.short	0x000a
        /*0042*/ 	.short	0x0034
        /*0044*/ 	.byte	0x00, 0xf0, 0x11, 0x00


	//----- nvinfo : EIATTR_KPARAM_INFO
	.align		4
.L_24:
        /*0048*/ 	.byte	0x04, 0x17
        /*004a*/ 	.short	(.L_26 - .L_25)
.L_25:
        /*004c*/ 	.word	0x00000000
        /*0050*/ 	.short	0x0009
        /*0052*/ 	.short	0x0030
        /*0054*/ 	.byte	0x00, 0xf0, 0x11, 0x00


	//----- nvinfo : EIATTR_KPARAM_INFO
	.align		4
.L_26:
        /*0058*/ 	.byte	0x04, 0x17
        /*005a*/ 	.short	(.L_28 - .L_27)
.L_27:
        /*005c*/ 	.word	0x00000000
        /*0060*/ 	.short	0x0008
        /*0062*/ 	.short	0x002c
        /*0064*/ 	.byte	0x00, 0xf0, 0x11, 0x00


	//----- nvinfo : EIATTR_KPARAM_INFO
	.align		4
.L_28:
        /*0068*/ 	.byte	0x04, 0x17
        /*006a*/ 	.short	(.L_30 - .L_29)
.L_29:
        /*006c*/ 	.word	0x00000000
        /*0070*/ 	.short	0x0007
        /*0072*/ 	.short	0x0028
        /*0074*/ 	.byte	0x00, 0xf0, 0x11, 0x00


	//----- nvinfo : EIATTR_KPARAM_INFO
	.align		4
.L_30:
        /*0078*/ 	.byte	0x04, 0x17
        /*007a*/ 	.short	(.L_32 - .L_31)
.L_31:
        /*007c*/ 	.word	0x00000000
        /*0080*/ 	.short	0x0006
        /*0082*/ 	.short	0x0024
        /*0084*/ 	.byte	0x00, 0xf0, 0x11, 0x00


	//----- nvinfo : EIATTR_KPARAM_INFO
	.align		4
.L_32:
        /*0088*/ 	.byte	0x04, 0x17
        /*008a*/ 	.short	(.L_34 - .L_33)
.L_33:
        /*008c*/ 	.word	0x00000000
        /*0090*/ 	.short	0x0005
        /*0092*/ 	.short	0x0020
        /*0094*/ 	.byte	0x00, 0xf0, 0x11, 0x00


	//----- nvinfo : EIATTR_KPARAM_INFO
	.align		4
.L_34:
        /*0098*/ 	.byte	0x04, 0x17
        /*009a*/ 	.short	(.L_36 - .L_35)
.L_35:
        /*009c*/ 	.word	0x00000000
        /*00a0*/ 	.short	0x0004
        /*00a2*/ 	.short	0x001c
        /*00a4*/ 	.byte	0x00, 0xf0, 0x11, 0x00


	//----- nvinfo : EIATTR_KPARAM_INFO
	.align		4
.L_36:
        /*00a8*/ 	.byte	0x04, 0x17
        /*00aa*/ 	.short	(.L_38 - .L_37)
.L_37:
        /*00ac*/ 	.word	0x00000000
        /*00b0*/ 	.short	0x0003
        /*00b2*/ 	.short	0x0018
        /*00b4*/ 	.byte	0x00, 0xf0, 0x11, 0x00


	//----- nvinfo : EIATTR_KPARAM_INFO
	.align		4
.L_38:
        /*00b8*/ 	.byte	0x04, 0x17
        /*00ba*/ 	.short	(.L_40 - .L_39)
.L_39:
        /*00bc*/ 	.word	0x00000000
        /*00c0*/ 	.short	0x0002
        /*00c2*/ 	.short	0x0010
        /*00c4*/ 	.byte	0x00, 0xf4, 0x21, 0x00


	//----- nvinfo : EIATTR_KPARAM_INFO
	.align		4
.L_40:
        /*00c8*/ 	.byte	0x04, 0x17
        /*00ca*/ 	.short	(.L_42 - .L_41)
.L_41:
        /*00cc*/ 	.word	0x00000000
        /*00d0*/ 	.short	0x0001
        /*00d2*/ 	.short	0x0008
        /*00d4*/ 	.byte	0x00, 0xf4, 0x21, 0x00


	//----- nvinfo : EIATTR_KPARAM_INFO
	.align		4
.L_42:
        /*00d8*/ 	.byte	0x04, 0x17
        /*00da*/ 	.short	(.L_44 - .L_43)
.L_43:
        /*00dc*/ 	.word	0x00000000
        /*00e0*/ 	.short	0x0000
        /*00e2*/ 	.short	0x0000
        /*00e4*/ 	.byte	0x00, 0xf4, 0x21, 0x00


	//----- nvinfo : EIATTR_AT_ENTRY_FRAGMENTS
	.align		4
.L_44:
        /*00e8*/ 	.byte	0x04, 0x4f
        /*00ea*/ 	.short	(.L_46 - .L_45)


	//   ....[0]....
.L_45:
        /*00ec*/ 	.word	0x00000004


	//----- nvinfo : EIATTR_RESERVED_SMEM_USED
	.align		4
.L_46:
        /*00f0*/ 	.byte	0x01, 0x41
	.zero		2


	//----- nvinfo : EIATTR_SPARSE_MMA_MASK
	.align		4
        /*00f4*/ 	.byte	0x03, 0x50
        /*00f6*/ 	.short	0x0000


	//----- nvinfo : EIATTR_TCGEN05_1CTA_USED
	.align		4
        /*00f8*/ 	.byte	0x01, 0x51
	.zero		2


	//----- nvinfo : EIATTR_MAXREG_COUNT
	.align		4
        /*00fc*/ 	.byte	0x03, 0x1b
        /*00fe*/ 	.short	0x00ff


	//----- nvinfo : EIATTR_NUM_BARRIERS
	.align		4
        /*0100*/ 	.byte	0x02, 0x4c
        /*0102*/ 	.byte	0x01
	.zero		1


	//----- nvinfo : EIATTR_INT_WARP_WIDE_INSTR_OFFSETS
	.align		4
        /*0104*/ 	.byte	0x04, 0x31
        /*0106*/ 	.short	(.L_48 - .L_47)


	//   ....[0]....
.L_47:
        /*0108*/ 	.word	0x000018d0


	//   ....[1]....
        /*010c*/ 	.word	0x000018e0


	//   ....[2]....
        /*0110*/ 	.word	0x00002780


	//   ....[3]....
        /*0114*/ 	.word	0x00004d00


	//   ....[4]....
        /*0118*/ 	.word	0x00004d50


	//----- nvinfo : EIATTR_COOP_GROUP_MASK_REGIDS
	.align		4
.L_48:
        /*011c*/ 	.byte	0x04, 0x29
        /*011e*/ 	.short	(.L_50 - .L_49)


	//   ....[0]....
.L_49:
        /*0120*/ 	.word	0xffffffff


	//   ....[1]....
        /*0124*/ 	.word	0xffffffff


	//   ....[2]....
        /*0128*/ 	.word	0xffffffff


	//   ....[3]....
        /*012c*/ 	.word	0xffffffff


	//----- nvinfo : EIATTR_COOP_GROUP_INSTR_OFFSETS
	.align		4
.L_50:
        /*0130*/ 	.byte	0x04, 0x28
        /*0132*/ 	.short	(.L_52 - .L_51)


	//   ....[0]....
.L_51:
        /*0134*/ 	.word	0x00000070


	//   ....[1]....
        /*0138*/ 	.word	0x00000330


	//   ....[2]....
        /*013c*/ 	.word	0x00004b90


	//   ....[3]....
        /*0140*/ 	.word	0x00004e00


	//----- nvinfo : EIATTR_VRC_CTA_INIT_COUNT
	.align		4
.L_52:
        /*0144*/ 	.byte	0x02, 0x4a
        /*0146*/ 	.byte	0x80
	.zero		1


	//----- nvinfo : EIATTR_MBARRIER_INSTR_OFFSETS
	.align		4
        /*0148*/ 	.byte	0x04, 0x39
        /*014a*/ 	.short	(.L_54 - .L_53)


	//   ....[0]....
.L_53:
        /*014c*/ 	.word	0x00001a10
        /*0150*/ 	.word	0x000000ff
        /*0154*/ 	.word	0x00000000
        /*0158*/ 	.short	0x0100
        /*015a*/ 	.byte	0x0f
	.zero		1


	//   ....[1]....
        /*015c*/ 	.word	0x000027c0
        /*0160*/ 	.word	0x000000ff
        /*0164*/ 	.word	0x00004008
        /*0168*/ 	.short	0x0100
        /*016a*/ 	.byte	0x0d
	.zero		1


	//   ....[2]....
        /*016c*/ 	.word	0x00003040
        /*0170*/ 	.word	0x000000ff
        /*0174*/ 	.word	0x00000000
        /*0178*/ 	.short	0x010a
        /*017a*/ 	.byte	0x0f
	.zero		1


	//   ....[3]....
        /*017c*/ 	.word	0x00003b30
        /*0180*/ 	.word	0x000000ff
        /*0184*/ 	.word	0x00000000
        /*0188*/ 	.short	0x010a
        /*018a*/ 	.byte	0x0f
	.zero		1


	//   ....[4]....
        /*018c*/ 	.word	0x00003c70
        /*0190*/ 	.word	0x000000ff
        /*0194*/ 	.word	0x00004000
        /*0198*/ 	.short	0x0108
        /*019a*/ 	.byte	0x0d
	.zero		1


	//   ....[5]....
        /*019c*/ 	.word	0x00003d50
        /*01a0*/ 	.word	0x000000ff
        /*01a4*/ 	.word	0x00004008
        /*01a8*/ 	.short	0x0108
        /*01aa*/ 	.byte	0x0d
	.zero		1


	//   ....[6]....
        /*01ac*/ 	.word	0x00004e20
        /*01b0*/ 	.word	0x000000ff
        /*01b4*/ 	.word	0x00000000
        /*01b8*/ 	.short	0x010a
        /*01ba*/ 	.byte	0x0f
	.zero		1


	//   ....[7]....
        /*01bc*/ 	.word	0x00004e50
        /*01c0*/ 	.word	0x000000ff
        /*01c4*/ 	.word	0x00000000
        /*01c8*/ 	.short	0x010a
        /*01ca*/ 	.byte	0x0f
	.zero		1


	//----- nvinfo : EIATTR_NUM_MBARRIERS
	.align		4
.L_54:
        /*01cc*/ 	.byte	0x03, 0x38
        /*01ce*/ 	.short	0x0002


	//----- nvinfo : EIATTR_EXIT_INSTR_OFFSETS
	.align		4
        /*01d0*/ 	.byte	0x04, 0x1c
        /*01d2*/ 	.short	(.L_56 - .L_55)


	//   ....[0]....
.L_55:
        /*01d4*/ 	.word	0x00004e10


	//----- nvinfo : EIATTR_REQNTID
	.align		4
.L_56:
        /*01d8*/ 	.byte	0x04, 0x10
        /*01da*/ 	.short	(.L_58 - .L_57)
.L_57:
        /*01dc*/ 	.word	0x00000080
        /*01e0*/ 	.word	0x00000001
        /*01e4*/ 	.word	0x00000001


	//----- nvinfo : EIATTR_CRS_STACK_SIZE
	.align		4
.L_58:
        /*01e8*/ 	.byte	0x04, 0x1e
        /*01ea*/ 	.short	(.L_60 - .L_59)
.L_59:
        /*01ec*/ 	.word	0x00000000


	//----- nvinfo : EIATTR_CBANK_PARAM_SIZE
	.align		4
.L_60:
        /*01f0*/ 	.byte	0x03, 0x19
        /*01f2*/ 	.short	0x0050


	//----- nvinfo : EIATTR_PARAM_CBANK
	.align		4
        /*01f4*/ 	.byte	0x04, 0x0a
        /*01f6*/ 	.short	(.L_62 - .L_61)
	.align		4
.L_61:
        /*01f8*/ 	.word	index@(.nv.constant0.matmul_kernel)
        /*01fc*/ 	.short	0x0380
        /*01fe*/ 	.short	0x0050


	//----- nvinfo : EIATTR_SW_WAR
	.align		4
.L_62:
        /*0200*/ 	.byte	0x04, 0x36
        /*0202*/ 	.short	(.L_64 - .L_63)
.L_63:
        /*0204*/ 	.word	0x00000008
.L_64:


//--------------------- .nv.compat                --------------------------
	.section	.nv.compat,"",@"SHT_CUDA_COMPAT_INFO"
	.align	4
        /*0000*/ 	.byte	0x02, 0x02, 0x02, 0x00, 0x02, 0x05, 0x05, 0x00, 0x02, 0x03, 0x00, 0x00, 0x02, 0x06, 0x01, 0x00


//--------------------- .nv.callgraph             --------------------------
	.section	.nv.callgraph,"",@"SHT_CUDA_CALLGRAPH"
	.align	4
	.sectionentsize	8
	.align		4
        /*0000*/ 	.word	0x00000000
	.align		4
        /*0004*/ 	.word	0xffffffff
	.align		4
        /*0008*/ 	.word	0x00000000
	.align		4
        /*000c*/ 	.word	0xfffffffe
	.align		4
        /*0010*/ 	.word	0x00000000
	.align		4
        /*0014*/ 	.word	0xfffffffd
	.align		4
        /*0018*/ 	.word	0x00000000
	.align		4
        /*001c*/ 	.word	0xfffffffc


//--------------------- .text.matmul_kernel       --------------------------
	.section	.text.matmul_kernel,"ax",@progbits
	.align	128
        .global         matmul_kernel
        .type           matmul_kernel,@function
        .size           matmul_kernel,(.L_x_20 - matmul_kernel)
        .other          matmul_kernel,@"STO_CUDA_ENTRY STV_DEFAULT"
matmul_kernel:
.text.matmul_kernel:
[----:B------:R-:W0:Y:S01]  /*0000*/  LDC R1, c[0x0][0x37c] ;  /* 0x0000df00ff017b82 */ /* 0x000e220000000800 */
[----:B------:R-:W1:Y:S01]  /*0010*/  S2R R0, SR_TID.X ;  /* 0x0000000000007919 */ /* 0x000e620000002100 */
[----:B------:R-:W2:Y:S01]  /*0020*/  LDCU.64 UR26, c[0x0][0x358] ;  /* 0x00006b00ff1a77ac */ /* 0x000ea20008000a00 */
[----:B-1----:R-:W-:-:S13]  /*0030*/  ISETP.GE.U32.AND P0, PT, R0, 0x20, PT ;  /* 0x000000200000780c */ /* 0x002fda0003f06070 */
[----:B------:R-:W-:Y:S02]  /*0040*/  VOTEU.ANY UP0, P0 ;  /* 0x0000000000ff7886 */ /* 0x000fe40000000100 */
[----:B0-2---:R-:W-:Y:S05]  /*0050*/  BRA.U UP0, `(.L_x_0) ;  /* 0x0000000100b87547 */ /* 0x005fea000b800000 */
[----:B------:R-:W0:Y:S01]  /*0060*/  S2UR UR6, SR_CgaCtaId ;  /* 0x00000000000679c3 */ /* 0x000e220000008800 */
[----:B------:R-:W-:Y:S01]  /*0070*/  NOP ;  /* 0x0000000000007918 */ /* 0x000fe20000000000 */
[----:B------:R-:W-:Y:S02]  /*0080*/  UMOV UR4, 0x40 ;  /* 0x0000004000047882 */ /* 0x000fe40000000000 */
[----:B0-----:R-:W-:-:S09]  /*0090*/  ULEA UR4, UR6, UR4, 0x18 ;  /* 0x0000000406047291 */ /* 0x001fd2000f8ec0ff */
[----:B------:R-:W0:Y:S01]  /*00a0*/  LDS.U8 R2, [UR4] ;  /* 0x00000004ff027984 */ /* 0x000e220008000000 */
[----:B------:R-:W-:Y:S02]  /*00b0*/  UMOV UR4, 0x400 ;  /* 0x0000040000047882 */ /* 0x000fe40000000000 */
[----:B------:R-:W-:Y:S01]  /*00c0*/  ULEA UR4, UR6, UR4, 0x18 ;  /* 0x0000000406047291 */ /* 0x000fe2000f8ec0ff */
[----:B0-----:R-:W-:-:S13]  /*00d0*/  ISETP.NE.AND P0, PT, R2, RZ, PT ;  /* 0x000000ff0200720c */ /* 0x001fda0003f05270 */
[----:B------:R-:W-:Y:S05]  /*00e0*/  @P0 BRA `(.L_x_1) ;  /* 0x00000000007c0947 */ /* 0x000fea0003800000 */
[----:B------:R-:W-:-:S13]  /*00f0*/  ELECT P0, URZ, PT ;  /* 0x0000000000ff782f */ /* 0x000fda0003800000 */
[----:B------:R-:W-:Y:S05]  /*0100*/  @!P0 BRA `(.L_x_2) ;  /* 0x0000000000848947 */ /* 0x000fea0003800000 */
[----:B------:R-:W-:Y:S01]  /*0110*/  UMOV UR5, 0x2 ;  /* 0x0000000200057882 */ /* 0x000fe20000000000 */
[----:B------:R-:W-:Y:S02]  /*0120*/  IMAD.MOV.U32 R5, RZ, RZ, 0x1 ;  /* 0x00000001ff057424 */ /* 0x000fe400078e00ff */
[----:B------:R-:W-:Y:S02]  /*0130*/  IMAD.MOV.U32 R3, RZ, RZ, 0x3 ;  /* 0x00000003ff037424 */ /* 0x000fe400078e00ff */
[----:B------:R-:W-:Y:S04]  /*0140*/  DEPBAR.LE SB0, 0x36 ;  /* 0x00008d800000791a */ /* 0x000fe80000000000 */
[----:B------:R-:W0:Y:S02]  /*0150*/  UTCATOMSWS.FIND_AND_SET.ALIGN UP1, UR5, UR5 ;  /* 0x00000005000575e3 */ /* 0x000e240008020800 */
[----:B0-----:R-:W-:-:S04]  /*0160*/  PLOP3.LUT P0, PT, PT, PT, UP1, 0x80, 0x8 ;  /* 0x000000000008781c */ /* 0x001fc80003f0f018 */
[----:B------:R-:W-:-:S04]  /*0170*/  SEL R2, RZ, 0xffffffff, !P0 ;  /* 0xffffffffff027807 */ /* 0x000fc80004000000 */
[----:B------:R-:W-:Y:S01]  /*0180*/  ISETP.NE.AND P0, PT, R2, RZ, PT ;  /* 0x000000ff0200720c */ /* 0x000fe20003f05270 */
[----:B------:R-:W-:-:S12]  /*0190*/  IMAD.U32 R2, RZ, RZ, UR5 ;  /* 0x00000005ff027e24 */ /* 0x000fd8000f8e00ff */
[----:B------:R-:W-:Y:S05]  /*01a0*/  @P0 BRA `(.L_x_3) ;  /* 0x0000000000240947 */ /* 0x000fea0003800000 */
.L_x_4:
[----:B------:R-:W-:Y:S05]  /*01b0*/  NANOSLEEP 0x64 ;  /* 0x000000640000795d */ /* 0x000fea0003800000 */
[----:B------:R-:W-:-:S05]  /*01c0*/  UMOV UR5, 0x2 ;  /* 0x0000000200057882 */ /* 0x000fca0000000000 */
[----:B------:R-:W-:Y:S04]  /*01d0*/  DEPBAR.LE SB0, 0x36 ;  /* 0x00008d800000791a */ /* 0x000fe80000000000 */
[----:B------:R-:W0:Y:S02]  /*01e0*/  UTCATOMSWS.FIND_AND_SET.ALIGN UP1, UR5, UR5 ;  /* 0x00000005000575e3 */ /* 0x000e240008020800 */
[----:B0-----:R-:W-:-:S04]  /*01f0*/  PLOP3.LUT P0, PT, PT, PT, UP1, 0x80, 0x8 ;  /* 0x000000000008781c */ /* 0x001fc80003f0f018 */
[----:B------:R-:W-:-:S04]  /*0200*/  SEL R2, RZ, 0xffffffff, !P0 ;  /* 0xffffffffff027807 */ /* 0x000fc80004000000 */
[----:B------:R-:W-:Y:S01]  /*0210*/  ISETP.NE.AND P0, PT, R2, RZ, PT ;  /* 0x000000ff0200720c */ /* 0x000fe20003f05270 */
[----:B------:R-:W-:-:S12]  /*0220*/  IMAD.U32 R2, RZ, RZ, UR5 ;  /* 0x00000005ff027e24 */ /* 0x000fd8000f8e00ff */
[----:B------:R-:W-:Y:S05]  /*0230*/  @!P0 BRA `(.L_x_4) ;  /* 0xfffffffc00dc8947 */ /* 0x000fea000383ffff */
.L_x_3:
[C---:B------:R-:W-:Y:S01]  /*0240*/  VIADD R4, R2.reuse, 0x10 ;  /* 0x0000001002047836 */ /* 0x040fe20000000000 */
[----:B------:R-:W-:Y:S01]  /*0250*/  UMOV UR5, 0x50 ;  /* 0x0000005000057882 */ /* 0x000fe20000000000 */
[----:B------:R-:W-:Y:S01]  /*0260*/  SHF.L.U32 R3, R3, R2, RZ ;  /* 0x0000000203037219 */ /* 0x000fe200000006ff */
[----:B------:R-:W-:Y:S01]  /*0270*/  ULEA UR5, UR6, UR5, 0x18 ;  /* 0x0000000506057291 */ /* 0x000fe2000f8ec0ff */
[----:B------:R-:W-:Y:S01]  /*0280*/  IMAD.SHL.U32 R2, R2, 0x20, RZ ;  /* 0x0000002002027824 */ /* 0x000fe200078e00ff */
[----:B------:R-:W-:-:S04]  /*0290*/  SHF.L.U32 R4, R5, R4, RZ ;  /* 0x0000000405047219 */ /* 0x000fc800000006ff */
[----:B------:R-:W-:-:S05]  /*02a0*/  LOP3.LUT R3, R4, R3, RZ, 0xfc, !PT ;  /* 0x0000000304037212 */ /* 0x000fca00078efcff */
[----:B------:R0:W-:Y:S04]  /*02b0*/  ATOMS.OR RZ, [UR5], R3 ;  /* 0x00000003ffff798c */ /* 0x0001e8000b000005 */
[----:B------:R0:W-:Y:S01]  /*02c0*/  STS [UR4], R2 ;  /* 0x00000002ff007988 */ /* 0x0001e20008000804 */
[----:B------:R-:W-:Y:S05]  /*02d0*/  BRA `(.L_x_2) ;  /* 0x0000000000107947 */ /* 0x000fea0003800000 */
.L_x_1:
[----:B------:R-:W-:-:S05]  /*02e0*/  IMAD.MOV.U32 R2, RZ, RZ, -0x1 ;  /* 0xffffffffff027424 */ /* 0x000fca00078e00ff */
[----:B------:R0:W-:Y:S02]  /*02f0*/  STS [UR4], R2 ;  /* 0x00000002ff007988 */ /* 0x0001e40008000804 */
[----:B0-----:R-:W-:-:S07]  /*0300*/  MOV R2, 0x320 ;  /* 0x0000032000027802 */ /* 0x001fce0000000f00 */
[----:B------:R-:W-:Y:S05]  /*0310*/  CALL.REL.NOINC `($__internal_1_$__cuda_sm10x_tcgen05_guardrail_trap_phase_invalid_during_alloc) ;  /* 0x0000004800e47944 */ /* 0x000fea0003c00000 */
.L_x_2:
[----:B------:R-:W-:Y:S05]  /*0320*/  WARPSYNC.ALL ;  /* 0x0000000000007948 */ /* 0x000fea0003800000 */
[----:B------:R-:W-:Y:S01]  /*0330*/  NOP ;  /* 0x0000000000007918 */ /* 0x000fe20000000000 */
.L_x_0:
[----:B------:R-:W1:Y:S01]  /*0340*/  LDC.64 R18, c[0x0][0x398] ;  /* 0x0000e600ff127b82 */ /* 0x000e620000000a00 */
[----:B------:R-:W2:Y:S01]  /*0350*/  S2R R7, SR_CTAID.X ;  /* 0x0000000000077919 */ /* 0x000ea20000002500 */
[----:B------:R-:W-:Y:S01]  /*0360*/  LOP3.LUT R14, R0, 0x3f, RZ, 0xc0, !PT ;  /* 0x0000003f000e7812 */ /* 0x000fe200078ec0ff */
[----:B------:R-:W-:Y:S01]  /*0370*/  UMOV UR13, 0x400 ;  /* 0x00000400000d7882 */ /* 0x000fe20000000000 */
[----:B------:R-:W-:Y:S01]  /*0380*/  SHF.R.U32.HI R24, RZ, 0x5, R0 ;  /* 0x00000005ff187819 */ /* 0x000fe20000011600 */
[----:B------:R-:W-:Y:S01]  /*0390*/  UMOV UR6, 0x1 ;  /* 0x0000000100067882 */ /* 0x000fe20000000000 */
[----:B------:R-:W-:Y:S01]  /*03a0*/  PRMT R110, RZ, 0x7610, R110 ;  /* 0x00007610ff6e7816 */ /* 0x000fe2000000006e */
[----:B------:R-:W3:Y:S01]  /*03b0*/  LDCU.128 UR8, c[0x0][0x380] ;  /* 0x00007000ff0877ac */ /* 0x000ee20008000c00 */
[----:B------:R-:W4:Y:S08]  /*03c0*/  S2UR UR4, SR_CgaCtaId ;  /* 0x00000000000479c3 */ /* 0x000f300000008800 */
[----:B------:R-:W5:Y:S01]  /*03d0*/  LDC.64 R72, c[0x0][0x3a8] ;  /* 0x0000ea00ff487b82 */ /* 0x000f620000000a00 */
[----:B01----:R-:W-:Y:S01]  /*03e0*/  VIADD R2, R19, 0x3f ;  /* 0x0000003f13027836 */ /* 0x003fe20000000000 */
[----:B------:R-:W-:-:S04]  /*03f0*/  IABS R16, R18 ;  /* 0x0000001200107213 */ /* 0x000fc80000000000 */
[----:B------:R-:W-:Y:S01]  /*0400*/  SHF.R.S32.HI R3, RZ, 0x1f, R2 ;  /* 0x0000001fff037819 */ /* 0x000fe20000011402 */
[----:B----4-:R-:W-:-:S03]  /*0410*/  ULEA UR13, UR4, UR13, 0x18 ;  /* 0x0000000d040d7291 */ /* 0x010fc6000f8ec0ff */
[----:B------:R-:W-:Y:S02]  /*0420*/  LEA.HI R3, R3, R2, RZ, 0x6 ;  /* 0x0000000203037211 */ /* 0x000fe400078f30ff */
[----:B--2---:R-:W-:Y:S01]  /*0430*/  IABS R8, R7 ;  /* 0x0000000700087213 */ /* 0x004fe20000000000 */
[----:B------:R-:W-:Y:S01]  /*0440*/  UIADD3 UR15, UPT, UPT, UR13, 0x4000, URZ ;  /* 0x000040000d0f7890 */ /* 0x000fe2000fffe0ff */
[----:B------:R-:W-:-:S05]  /*0450*/  SHF.R.S32.HI R3, RZ, 0x6, R3 ;  /* 0x00000006ff037819 */ /* 0x000fca0000011403 */
[----:B------:R-:W-:-:S05]  /*0460*/  IMAD.SHL.U32 R4, R3, 0x4, RZ ;  /* 0x0000000403047824 */ /* 0x000fca00078e00ff */
[-C--:B------:R-:W-:Y:S02]  /*0470*/  IABS R9, R4.reuse ;  /* 0x0000000400097213 */ /* 0x080fe40000000000 */
[----:B------:R-:W-:Y:S02]  /*0480*/  IABS R10, R4 ;  /* 0x00000004000a7213 */ /* 0x000fe40000000000 */
[----:B------:R-:W0:Y:S08]  /*0490*/  I2F.RP R5, R9 ;  /* 0x0000000900057306 */ /* 0x000e300000209400 */
[----:B0-----:R-:W0:Y:S02]  /*04a0*/  MUFU.RCP R5, R5 ;  /* 0x0000000500057308 */ /* 0x001e240000001000 */
[----:B0-----:R-:W-:-:S02]  /*04b0*/  VIADD R2, R5, 0xffffffe ;  /* 0x0ffffffe05027836 */ /* 0x001fc40000000000 */
[----:B------:R-:W-:-:S04]  /*04c0*/  IMAD.MOV R5, RZ, RZ, -R10 ;  /* 0x000000ffff057224 */ /* 0x000fc800078e0a0a */
[----:B------:R0:W1:Y:S02]  /*04d0*/  F2I.FTZ.U32.TRUNC.NTZ R3, R2 ;  /* 0x0000000200037305 */ /* 0x000064000021f000 */
[----:B0-----:R-:W-:Y:S02]  /*04e0*/  IMAD.MOV.U32 R2, RZ, RZ, RZ ;  /* 0x000000ffff027224 */ /* 0x001fe400078e00ff */
[----:B-1----:R-:W-:-:S04]  /*04f0*/  IMAD.MOV R6, RZ, RZ, -R3 ;  /* 0x000000ffff067224 */ /* 0x002fc800078e0a03 */
[----:B------:R-:W-:Y:S02]  /*0500*/  IMAD R11, R6, R9, RZ ;  /* 0x00000009060b7224 */ /* 0x000fe400078e02ff */
[----:B------:R-:W-:Y:S02]  /*0510*/  IMAD.MOV.U32 R6, RZ, RZ, R8 ;  /* 0x000000ffff067224 */ /* 0x000fe400078e0008 */
[----:B------:R-:W-:-:S06]  /*0520*/  IMAD.HI.U32 R3, R3, R11, R2 ;  /* 0x0000000b03037227 */ /* 0x000fcc00078e0002 */
[----:B------:R-:W-:-:S04]  /*0530*/  IMAD.HI.U32 R3, R3, R6, RZ ;  /* 0x0000000603037227 */ /* 0x000fc800078e00ff */
[----:B------:R-:W-:Y:S01]  /*0540*/  IMAD R2, R3, R5, R6 ;  /* 0x0000000503027224 */ /* 0x000fe200078e0206 */
[----:B------:R-:W-:Y:S04]  /*0550*/  BAR.SYNC.DEFER_BLOCKING 0x0 ;  /* 0x0000000000007b1d */ /* 0x000fe80000010000 */
[----:B------:R-:W-:-:S13]  /*0560*/  ISETP.GT.U32.AND P1, PT, R9, R2, PT ;  /* 0x000000020900720c */ /* 0x000fda0003f24070 */
[----:B------:R-:W-:Y:S02]  /*0570*/  @!P1 IMAD.IADD R2, R2, 0x1, -R9 ;  /* 0x0000000102029824 */ /* 0x000fe400078e0a09 */
[----:B------:R-:W-:Y:S01]  /*0580*/  @!P1 VIADD R3, R3, 0x1 ;  /* 0x0000000103039836 */ /* 0x000fe20000000000 */
[----:B------:R-:W-:Y:S02]  /*0590*/  ISETP.NE.AND P1, PT, R4, RZ, PT ;  /* 0x000000ff0400720c */ /* 0x000fe40003f25270 */
[----:B------:R-:W-:Y:S02]  /*05a0*/  ISETP.GE.U32.AND P0, PT, R2, R9, PT ;  /* 0x000000090200720c */ /* 0x000fe40003f06070 */
[----:B------:R-:W-:-:S04]  /*05b0*/  LOP3.LUT R2, R7, R4, RZ, 0x3c, !PT ;  /* 0x0000000407027212 */ /* 0x000fc800078e3cff */
[----:B------:R-:W-:Y:S01]  /*05c0*/  ISETP.GE.AND P2, PT, R2, RZ, PT ;  /* 0x000000ff0200720c */ /* 0x000fe20003f46270 */
[----:B------:R-:W-:-:S06]  /*05d0*/  VIADD R2, R18, 0x3f ;  /* 0x0000003f12027836 */ /* 0x000fcc0000000000 */
[----:B------:R-:W-:-:S04]  /*05e0*/  @P0 VIADD R3, R3, 0x1 ;  /* 0x0000000103030836 */ /* 0x000fc80000000000 */
[----:B------:R-:W-:Y:S01]  /*05f0*/  IMAD.MOV.U32 R5, RZ, RZ, R3 ;  /* 0x000000ffff057224 */ /* 0x000fe200078e0003 */
[----:B------:R-:W-:-:S03]  /*0600*/  SHF.R.S32.HI R3, RZ, 0x1f, R2 ;  /* 0x0000001fff037819 */ /* 0x000fc60000011402 */
[----:B------:R-:W-:Y:S01]  /*0610*/  @!P2 IMAD.MOV R5, RZ, RZ, -R5 ;  /* 0x000000ffff05a224 */ /* 0x000fe200078e0a05 */
[----:B------:R-:W-:Y:S02]  /*0620*/  @!P1 LOP3.LUT R5, RZ, R4, RZ, 0x33, !PT ;  /* 0x00000004ff059212 */ /* 0x000fe400078e33ff */
[----:B------:R-:W-:-:S03]  /*0630*/  LEA.HI R3, R3, R2, RZ, 0x6 ;  /* 0x0000000203037211 */ /* 0x000fc600078f30ff */
[----:B------:R-:W-:Y:S02]  /*0640*/  IMAD.SHL.U32 R10, R5, 0x4, RZ ;  /* 0x00000004050a7824 */ /* 0x000fe400078e00ff */
[----:B------:R-:W-:-:S03]  /*0650*/  IMAD.MOV R5, RZ, RZ, -R5 ;  /* 0x000000ffff057224 */ /* 0x000fc600078e0a05 */
[----:B------:R-:W-:Y:S01]  /*0660*/  LEA.HI.SX32 R3, R3, -R10, 0x1a ;  /* 0x8000000a03037211 */ /* 0x000fe200078fd2ff */
[----:B------:R-:W-:-:S03]  /*0670*/  IMAD R11, R4, R5, R7 ;  /* 0x00000005040b7224 */ /* 0x000fc600078e0207 */
[----:B------:R-:W-:Y:S02]  /*0680*/  VIMNMX R12, PT, PT, R3, 0x4, PT ;  /* 0x00000004030c7848 */ /* 0x000fe40003fe0100 */
[----:B------:R-:W-:Y:S02]  /*0690*/  IABS R4, R11 ;  /* 0x0000000b00047213 */ /* 0x000fe40000000000 */
        /* <DEDUP_REMOVED lines=9> */
[----:B------:R-:W-:-:S04]  /*0730*/  IMAD R5, R8, R9, RZ ;  /* 0x0000000908057224 */ /* 0x000fc800078e02ff */
[----:B------:R-:W-:Y:S02]  /*0740*/  IMAD.HI.U32 R3, R3, R5, R2 ;  /* 0x0000000503037227 */ /* 0x000fe400078e0002 */
[----:B------:R-:W0:Y:S02]  /*0750*/  I2F.RP R5, R16 ;  /* 0x0000001000057306 */ /* 0x000e240000209400 */
[----:B------:R-:W-:Y:S01]  /*0760*/  IMAD.MOV.U32 R2, RZ, RZ, R4 ;  /* 0x000000ffff027224 */ /* 0x000fe200078e0004 */
[----:B------:R-:W-:-:S03]  /*0770*/  IABS R4, R19 ;  /* 0x0000001300047213 */ /* 0x000fc60000000000 */
[----:B------:R-:W-:Y:S02]  /*0780*/  IMAD.HI.U32 R3, R3, R2, RZ ;  /* 0x0000000203037227 */ /* 0x000fe400078e00ff */
[----:B------:R-:W1:Y:S02]  /*0790*/  I2F.RP R8, R4 ;  /* 0x0000000400087306 */ /* 0x000e640000209400 */
[----:B------:R-:W-:-:S05]  /*07a0*/  IMAD R2, R3, R6, R2 ;  /* 0x0000000603027224 */ /* 0x000fca00078e0202 */
[----:B------:R-:W-:Y:S01]  /*07b0*/  ISETP.GT.U32.AND P1, PT, R9, R2, PT ;  /* 0x000000020900720c */ /* 0x000fe20003f24070 */
[----:B0-----:R-:W0:Y:S08]  /*07c0*/  MUFU.RCP R5, R5 ;  /* 0x0000000500057308 */ /* 0x001e300000001000 */
[----:B-1----:R-:W1:Y:S04]  /*07d0*/  MUFU.RCP R8, R8 ;  /* 0x0000000800087308 */ /* 0x002e680000001000 */
[----:B------:R-:W-:-:S02]  /*07e0*/  @!P1 IMAD.IADD R2, R2, 0x1, -R9 ;  /* 0x0000000102029824 */ /* 0x000fc400078e0a09 */
[----:B------:R-:W-:Y:S01]  /*07f0*/  @!P1 VIADD R3, R3, 0x1 ;  /* 0x0000000103039836 */ /* 0x000fe20000000000 */
[----:B------:R-:W-:Y:S02]  /*0800*/  ISETP.NE.AND P1, PT, R12, RZ, PT ;  /* 0x000000ff0c00720c */ /* 0x000fe40003f25270 */
[----:B------:R-:W-:Y:S01]  /*0810*/  ISETP.GE.U32.AND P0, PT, R2, R9, PT ;  /* 0x000000090200720c */ /* 0x000fe20003f06070 */
[----:B0-----:R-:W-:Y:S01]  /*0820*/  VIADD R6, R5, 0xffffffe ;  /* 0x0ffffffe05067836 */ /* 0x001fe20000000000 */
[----:B------:R-:W-:Y:S02]  /*0830*/  LOP3.LUT R2, R11, R12, RZ, 0x3c, !PT ;  /* 0x0000000c0b027212 */ /* 0x000fe400078e3cff */
[----:B------:R-:W-:Y:S01]  /*0840*/  SHF.R.U32.HI R5, RZ, 0x5, R0 ;  /* 0x00000005ff057819 */ /* 0x000fe20000011600 */
[----:B------:R0:W2:Y:S01]  /*0850*/  F2I.FTZ.U32.TRUNC.NTZ R7, R6 ;  /* 0x0000000600077305 */ /* 0x0000a2000021f000 */
[----:B------:R-:W-:Y:S01]  /*0860*/  ISETP.GE.AND P2, PT, R2, RZ, PT ;  /* 0x000000ff0200720c */ /* 0x000fe20003f46270 */
[----:B-1----:R-:W-:Y:S01]  /*0870*/  VIADD R9, R8, 0xffffffe ;  /* 0x0ffffffe08097836 */ /* 0x002fe20000000000 */
[----:B------:R-:W-:-:S05]  /*0880*/  SGXT.U32 R5, R5, 0x2 ;  /* 0x000000020505781a */ /* 0x000fca0000000000 */
[----:B------:R-:W-:Y:S01]  /*0890*/  @P0 VIADD R3, R3, 0x1 ;  /* 0x0000000103030836 */ /* 0x000fe20000000000 */
[----:B------:R-:W1:Y:S01]  /*08a0*/  F2I.FTZ.U32.TRUNC.NTZ R9, R9 ;  /* 0x0000000900097305 */ /* 0x000e62000021f000 */
[----:B0-----:R-:W-:Y:S02]  /*08b0*/  IMAD.MOV.U32 R6, RZ, RZ, RZ ;  /* 0x000000ffff067224 */ /* 0x001fe400078e00ff */
[----:B------:R-:W-:Y:S02]  /*08c0*/  IMAD.MOV.U32 R2, RZ, RZ, R3 ;  /* 0x000000ffff027224 */ /* 0x000fe400078e0003 */
[----:B--2---:R-:W-:Y:S02]  /*08d0*/  IMAD.MOV R13, RZ, RZ, -R7 ;  /* 0x000000ffff0d7224 */ /* 0x004fe400078e0a07 */
[----:B------:R-:W-:Y:S01]  /*08e0*/  @!P2 IMAD.MOV R2, RZ, RZ, -R2 ;  /* 0x000000ffff02a224 */ /* 0x000fe200078e0a02 */
[----:B------:R-:W-:-:S05]  /*08f0*/  @!P1 LOP3.LUT R2, RZ, R12, RZ, 0x33, !PT ;  /* 0x0000000cff029212 */ /* 0x000fca00078e33ff */
[----:B------:R-:W-:Y:S02]  /*0900*/  IMAD.MOV R3, RZ, RZ, -R2 ;  /* 0x000000ffff037224 */ /* 0x000fe400078e0a02 */
[----:B-1----:R-:W-:Y:S02]  /*0910*/  IMAD.MOV R8, RZ, RZ, -R9 ;  /* 0x000000ffff087224 */ /* 0x002fe400078e0a09 */
[----:B------:R-:W-:Y:S02]  /*0920*/  IMAD R3, R12, R3, R11 ;  /* 0x000000030c037224 */ /* 0x000fe400078e020b */
[----:B------:R-:W-:Y:S02]  /*0930*/  IMAD R11, R13, R16, RZ ;  /* 0x000000100d0b7224 */ /* 0x000fe400078e02ff */
[----:B------:R-:W-:Y:S02]  /*0940*/  IMAD.SHL.U32 R2, R2, 0x40, RZ ;  /* 0x0000004002027824 */ /* 0x000fe400078e00ff */
[----:B------:R-:W-:-:S02]  /*0950*/  IMAD.MOV.U32 R13, RZ, RZ, R8 ;  /* 0x000000ffff0d7224 */ /* 0x000fc400078e0008 */
[----:B------:R-:W-:Y:S02]  /*0960*/  IMAD.IADD R3, R10, 0x1, R3 ;  /* 0x000000010a037824 */ /* 0x000fe400078e0203 */
[----:B------:R-:W-:Y:S01]  /*0970*/  IMAD.HI.U32 R6, R7, R11, R6 ;  /* 0x0000000b07067227 */ /* 0x000fe200078e0006 */
[----:B------:R-:W-:-:S03]  /*0980*/  LOP3.LUT R7, R2, R5, RZ, 0xfc, !PT ;  /* 0x0000000502077212 */ /* 0x000fc600078efcff */
[----:B------:R-:W-:Y:S01]  /*0990*/  IMAD R5, R13, R4, RZ ;  /* 0x000000040d057224 */ /* 0x000fe200078e02ff */
[----:B------:R-:W-:Y:S01]  /*09a0*/  LOP3.LUT R17, R7, 0x4, RZ, 0xfc, !PT ;  /* 0x0000000407117812 */ /* 0x000fe200078efcff */
[----:B------:R-:W-:Y:S01]  /*09b0*/  IMAD.MOV.U32 R8, RZ, RZ, RZ ;  /* 0x000000ffff087224 */ /* 0x000fe200078e00ff */
[----:B------:R-:W-:Y:S01]  /*09c0*/  IABS R11, R7 ;  /* 0x00000007000b7213 */ /* 0x000fe20000000000 */
[----:B------:R-:W-:Y:S01]  /*09d0*/  IMAD R3, R3, 0x40, R14 ;  /* 0x0000004003037824 */ /* 0x000fe200078e020e */
[----:B------:R-:W-:Y:S01]  /*09e0*/  IABS R15, R17 ;  /* 0x00000011000f7213 */ /* 0x000fe20000000000 */
[----:B------:R-:W-:Y:S01]  /*09f0*/  IMAD.HI.U32 R8, R9, R5, R8 ;  /* 0x0000000509087227 */ /* 0x000fe200078e0008 */
[C---:B------:R-:W-:Y:S02]  /*0a00*/  LOP3.LUT R26, R7.reuse, 0xc, RZ, 0xfc, !PT ;  /* 0x0000000c071a7812 */ /* 0x040fe400078efcff */
[----:B------:R-:W-:Y:S01]  /*0a10*/  IABS R13, R3 ;  /* 0x00000003000d7213 */ /* 0x000fe20000000000 */
[----:B------:R-:W-:Y:S01]  /*0a20*/  IMAD.SHL.U32 R10, R24, 0x200000, RZ ;  /* 0x00200000180a7824 */ /* 0x000fe200078e00ff */
[----:B------:R-:W-:Y:S01]  /*0a30*/  LOP3.LUT R30, R7, 0x14, RZ, 0xfc, !PT ;  /* 0x00000014071e7812 */ /* 0x000fe200078efcff */
[----:B------:R-:W-:Y:S01]  /*0a40*/  IMAD.HI.U32 R5, R8, R11, RZ ;  /* 0x0000000b08057227 */ /* 0x000fe200078e00ff */
[----:B------:R-:W-:-:S02]  /*0a50*/  IABS R21, R26 ;  /* 0x0000001a00157213 */ /* 0x000fc40000000000 */
[----:B------:R-:W-:Y:S01]  /*0a60*/  LOP3.LUT R10, R10, 0x600000, RZ, 0xc0, !PT ;  /* 0x006000000a0a7812 */ /* 0x000fe200078ec0ff */
[----:B------:R-:W-:Y:S01]  /*0a70*/  IMAD.HI.U32 R6, R6, R13, RZ ;  /* 0x0000000d06067227 */ /* 0x000fe200078e00ff */
[----:B------:R-:W-:Y:S02]  /*0a80*/  IABS R25, R30 ;  /* 0x0000001e00197213 */ /* 0x000fe40000000000 */
[----:B------:R-:W-:Y:S01]  /*0a90*/  R2UR UR14, R10 ;  /* 0x000000000a0e72ca */ /* 0x000fe200000e0000 */
[----:B------:R-:W-:Y:S01]  /*0aa0*/  IMAD.HI.U32 R9, R8, R15, RZ ;  /* 0x0000000f08097227 */ /* 0x000fe200078e00ff */
[----:B------:R-:W-:Y:S02]  /*0ab0*/  LOP3.LUT R10, R7, 0x3c, RZ, 0xfc, !PT ;  /* 0x0000003c070a7812 */ /* 0x000fe400078efcff */
[----:B------:R-:W-:Y:S01]  /*0ac0*/  ISETP.GE.AND P1, PT, R3, RZ, PT ;  /* 0x000000ff0300720c */ /* 0x000fe20003f26270 */
[----:B------:R-:W-:Y:S01]  /*0ad0*/  IMAD.MOV R5, RZ, RZ, -R5 ;  /* 0x000000ffff057224 */ /* 0x000fe200078e0a05 */
[----:B------:R-:W-:Y:S01]  /*0ae0*/  IABS R29, R10 ;  /* 0x0000000a001d7213 */ /* 0x000fe20000000000 */
[----:B------:R-:W-:Y:S01]  /*0af0*/  IMAD.MOV R6, RZ, RZ, -R6 ;  /* 0x000000ffff067224 */ /* 0x000fe200078e0a06 */
[----:B------:R-:W-:Y:S01]  /*0b00*/  ISETP.GE.AND P2, PT, R10, RZ, PT ;  /* 0x000000ff0a00720c */ /* 0x000fe20003f46270 */
[----:B------:R-:W-:Y:S01]  /*0b10*/  IMAD.MOV R12, RZ, RZ, -R9 ;  /* 0x000000ffff0c7224 */ /* 0x000fe200078e0a09 */
[----:B------:R-:W-:Y:S01]  /*0b20*/  ISETP.GE.AND P5, PT, R17, RZ, PT ;  /* 0x000000ff1100720c */ /* 0x000fe20003fa6270 */
[----:B------:R-:W-:Y:S01]  /*0b30*/  IMAD R9, R4, R5, R11 ;  /* 0x0000000504097224 */ /* 0x000fe200078e020b */
[C---:B------:R-:W-:Y:S01]  /*0b40*/  LOP3.LUT R28, R7.reuse, 0x10, RZ, 0xfc, !PT ;  /* 0x00000010071c7812 */ /* 0x040fe200078efcff */
[----:B------:R-:W-:Y:S01]  /*0b50*/  IMAD R5, R16, R6, R13 ;  /* 0x0000000610057224 */ /* 0x000fe200078e020d */
[----:B------:R-:W-:Y:S01]  /*0b60*/  LOP3.LUT R6, R7, 0x8, RZ, 0xfc, !PT ;  /* 0x0000000807067812 */ /* 0x000fe200078efcff */
[----:B------:R-:W-:Y:S01]  /*0b70*/  IMAD R11, R4, R12, R15 ;  /* 0x0000000c040b7224 */ /* 0x000fe200078e020f */
[----:B------:R-:W-:Y:S01]  /*0b80*/  IABS R23, R28 ;  /* 0x0000001c00177213 */ /* 0x000fe20000000000 */
[----:B------:R-:W-:Y:S01]  /*0b90*/  IMAD.HI.U32 R15, R8, R29, RZ ;  /* 0x0000001d080f7227 */ /* 0x000fe200078e00ff */
[----:B------:R-:W-:-:S02]  /*0ba0*/  ISETP.GT.U32.AND P0, PT, R16, R5, PT ;  /* 0x000000051000720c */ /* 0x000fc40003f04070 */
[----:B------:R-:W-:Y:S01]  /*0bb0*/  IABS R17, R6 ;  /* 0x0000000600117213 */ /* 0x000fe20000000000 */
[----:B------:R-:W-:Y:S01]  /*0bc0*/  IMAD.MOV R22, RZ, RZ, -R15 ;  /* 0x000000ffff167224 */ /* 0x000fe200078e0a0f */
[----:B------:R-:W-:Y:S01]  /*0bd0*/  ISETP.GE.AND P4, PT, R6, RZ, PT ;  /* 0x000000ff0600720c */ /* 0x000fe20003f86270 */
[----:B------:R-:W-:Y:S01]  /*0be0*/  IMAD.HI.U32 R10, R8, R21, RZ ;  /* 0x00000015080a7227 */ /* 0x000fe200078e00ff */
[C---:B------:R-:W-:Y:S02]  /*0bf0*/  ISETP.GT.U32.AND P3, PT, R4.reuse, R9, PT ;  /* 0x000000090400720c */ /* 0x040fe40003f64070 */
[C---:B------:R-:W-:Y:S01]  /*0c00*/  LOP3.LUT R32, R7.reuse, 0x1c, RZ, 0xfc, !PT ;  /* 0x0000001c07207812 */ /* 0x040fe200078efcff */
[----:B------:R-:W-:Y:S01]  /*0c10*/  IMAD R29, R4, R22, R29 ;  /* 0x00000016041d7224 */ /* 0x000fe200078e021d */
[C---:B------:R-:W-:Y:S01]  /*0c20*/  LOP3.LUT R34, R7.reuse, 0x20, RZ, 0xfc, !PT ;  /* 0x0000002007227812 */ /* 0x040fe200078efcff */
[----:B------:R-:W-:Y:S01]  /*0c30*/  IMAD.HI.U32 R13, R8, R25, RZ ;  /* 0x00000019080d7227 */ /* 0x000fe200078e00ff */
[----:B------:R-:W-:-:S02]  /*0c40*/  LOP3.LUT R22, R7, 0x18, RZ, 0xfc, !PT ;  /* 0x0000001807167812 */ /* 0x000fc400078efcff */
[----:B------:R-:W-:Y:S01]  /*0c50*/  ISETP.GT.U32.AND P6, PT, R4, R29, PT ;  /* 0x0000001d0400720c */ /* 0x000fe20003fc4070 */
[----:B------:R-:W-:Y:S01]  /*0c60*/  @!P0 IMAD.IADD R5, R5, 0x1, -R16 ;  /* 0x0000000105058824 */ /* 0x000fe200078e0a10 */
[----:B------:R-:W-:Y:S01]  /*0c70*/  IABS R27, R34 ;  /* 0x00000022001b7213 */ /* 0x000fe20000000000 */
[----:B------:R-:W-:Y:S01]  /*0c80*/  IMAD.MOV R10, RZ, RZ, -R10 ;  /* 0x000000ffff0a7224 */ /* 0x000fe200078e0a0a */
[C---:B------:R-:W-:Y:S01]  /*0c90*/  LOP3.LUT R36, R7.reuse, 0x24, RZ, 0xfc, !PT ;  /* 0x0000002407247812 */ /* 0x040fe200078efcff */
[----:B------:R-:W-:Y:S01]  /*0ca0*/  IMAD.MOV R20, RZ, RZ, -R13 ;  /* 0x000000ffff147224 */ /* 0x000fe200078e0a0d */
[----:B------:R-:W-:Y:S01]  /*0cb0*/  ISETP.GT.U32.AND P0, PT, R16, R5, PT ;  /* 0x000000051000720c */ /* 0x000fe20003f04070 */
[C---:B------:R-:W-:Y:S01]  /*0cc0*/  IMAD R15, R4.reuse, R10, R21 ;  /* 0x0000000a040f7224 */ /* 0x040fe200078e0215 */
[----:B------:R-:W-:Y:S01]  /*0cd0*/  IABS R31, R36 ;  /* 0x00000024001f7213 */ /* 0x000fe20000000000 */
[----:B------:R-:W-:Y:S01]  /*0ce0*/  IMAD R21, R4, R20, R25 ;  /* 0x0000001404157224 */ /* 0x000fe200078e0219 */
[----:B------:R-:W-:Y:S01]  /*0cf0*/  IABS R25, R32 ;  /* 0x0000002000197213 */ /* 0x000fe20000000000 */
[----:B------:R-:W-:Y:S01]  /*0d00*/  IMAD.HI.U32 R6, R8, R17, RZ ;  /* 0x0000001108067227 */ /* 0x000fe200078e00ff */
[----:B------:R-:W-:-:S02]  /*0d10*/  LOP3.LUT R38, R7, 0x28, RZ, 0xfc, !PT ;  /* 0x0000002807267812 */ /* 0x000fc400078efcff */
[----:B------:R-:W-:Y:S01]  /*0d20*/  LOP3.LUT R40, R7, 0x2c, RZ, 0xfc, !PT ;  /* 0x0000002c07287812 */ /* 0x000fe200078efcff */
[----:B------:R-:W-:Y:S01]  /*0d30*/  @!P6 IMAD.IADD R29, R29, 0x1, -R4 ;  /* 0x000000011d1de824 */ /* 0x000fe200078e0a04 */
[C---:B------:R-:W-:Y:S01]  /*0d40*/  LOP3.LUT R42, R7.reuse, 0x30, RZ, 0xfc, !PT ;  /* 0x00000030072a7812 */ /* 0x040fe200078efcff */
[----:B------:R-:W-:Y:S01]  /*0d50*/  IMAD.HI.U32 R12, R8, R23, RZ ;  /* 0x00000017080c7227 */ /* 0x000fe200078e00ff */
[----:B------:R-:W-:Y:S02]  /*0d60*/  IABS R33, R40 ;  /* 0x0000002800217213 */ /* 0x000fe40000000000 */
[----:B------:R-:W-:Y:S01]  /*0d70*/  LOP3.LUT R43, R7, 0x34, RZ, 0xfc, !PT ;  /* 0x00000034072b7812 */ /* 0x000fe200078efcff */
[----:B------:R-:W-:Y:S01]  /*0d80*/  @!P0 IMAD.IADD R5, R5, 0x1, -R16 ;  /* 0x0000000105058824 */ /* 0x000fe200078e0a10 */
[----:B------:R-:W-:Y:S01]  /*0d90*/  ISETP.NE.AND P0, PT, R18, RZ, PT ;  /* 0x000000ff1200720c */ /* 0x000fe20003f05270 */
[----:B------:R-:W-:Y:S01]  /*0da0*/  IMAD.MOV R6, RZ, RZ, -R6 ;  /* 0x000000ffff067224 */ /* 0x000fe200078e0a06 */
[----:B------:R-:W-:Y:S01]  /*0db0*/  IABS R35, R42 ;  /* 0x0000002a00237213 */ /* 0x000fe20000000000 */
[----:B------:R-:W-:Y:S01]  /*0dc0*/  IMAD.MOV.U32 R20, RZ, RZ, R5 ;  /* 0x000000ffff147224 */ /* 0x000fe200078e0005 */
[----:B------:R-:W-:Y:S01]  /*0dd0*/  IABS R37, R43 ;  /* 0x0000002b00257213 */ /* 0x000fe20000000000 */
[----:B------:R-:W-:-:S02]  /*0de0*/  IMAD.MOV R12, RZ, RZ, -R12 ;  /* 0x000000ffff0c7224 */ /* 0x000fc400078e0a0c */
[----:B------:R-:W-:Y:S01]  /*0df0*/  @!P1 IMAD.MOV R20, RZ, RZ, -R20 ;  /* 0x000000ffff149224 */ /* 0x000fe200078e0a14 */
[C---:B------:R-:W-:Y:S01]  /*0e00*/  ISETP.GT.U32.AND P1, PT, R4.reuse, R11, PT ;  /* 0x0000000b0400720c */ /* 0x040fe20003f24070 */
[C---:B------:R-:W-:Y:S02]  /*0e10*/  IMAD R13, R4.reuse, R6, R17 ;  /* 0x00000006040d7224 */ /* 0x040fe400078e0211 */
[----:B------:R-:W-:Y:S01]  /*0e20*/  IMAD R17, R4, R12, R23 ;  /* 0x0000000c04117224 */ /* 0x000fe200078e0217 */
[----:B------:R-:W-:Y:S01]  /*0e30*/  IABS R23, R22 ;  /* 0x0000001600177213 */ /* 0x000fe20000000000 */
[----:B------:R-:W-:Y:S01]  /*0e40*/  @!P3 IMAD.IADD R9, R9, 0x1, -R4 ;  /* 0x000000010909b824 */ /* 0x000fe200078e0a04 */
[----:B------:R-:W-:Y:S01]  /*0e50*/  @!P0 LOP3.LUT R20, RZ, R18, RZ, 0x33, !PT ;  /* 0x00000012ff148212 */ /* 0x000fe200078e33ff */
[----:B------:R-:W-:Y:S01]  /*0e60*/  IMAD.HI.U32 R10, R8, R25, RZ ;  /* 0x00000019080a7227 */ /* 0x000fe200078e00ff */
[C---:B------:R-:W-:Y:S02]  /*0e70*/  ISETP.GT.U32.AND P0, PT, R4.reuse, R29, PT ;  /* 0x0000001d0400720c */ /* 0x040fe40003f04070 */
[C---:B------:R-:W-:Y:S01]  /*0e80*/  ISETP.GT.U32.AND P6, PT, R4.reuse, R9, PT ;  /* 0x000000090400720c */ /* 0x040fe20003fc4070 */
[----:B------:R-:W-:Y:S01]  /*0e90*/  IMAD.MOV R10, RZ, RZ, -R10 ;  /* 0x000000ffff0a7224 */ /* 0x000fe200078e0a0a */
[----:B------:R-:W-:Y:S01]  /*0ea0*/  ISETP.GE.AND P3, PT, R7, RZ, PT ;  /* 0x000000ff0700720c */ /* 0x000fe20003f66270 */
[----:B------:R-:W-:Y:S01]  /*0eb0*/  @!P1 IMAD.IADD R11, R11, 0x1, -R4 ;  /* 0x000000010b0b9824 */ /* 0x000fe200078e0a04 */
[C---:B------:R-:W-:Y:S01]  /*0ec0*/  ISETP.GT.U32.AND P1, PT, R4.reuse, R17, PT ;  /* 0x000000110400720c */ /* 0x040fe20003f24070 */
[----:B------:R-:W-:Y:S01]  /*0ed0*/  IMAD R5, R4, R10, R25 ;  /* 0x0000000a04057224 */ /* 0x000fe200078e0219 */
[----:B------:R-:W-:Y:S01]  /*0ee0*/  LOP3.LUT R18, R7, 0x38, RZ, 0xfc, !PT ;  /* 0x0000003807127812 */ /* 0x000fe200078efcff */
[----:B------:R-:W-:-:S03]  /*0ef0*/  IMAD.HI.U32 R12, R8, R27, RZ ;  /* 0x0000001b080c7227 */ /* 0x000fc600078e00ff */
[----:B------:R-:W-:Y:S01]  /*0f00*/  IABS R39, R18 ;  /* 0x0000001200277213 */ /* 0x000fe20000000000 */
[----:B------:R-:W-:Y:S01]  /*0f10*/  @!P0 IMAD.IADD R29, R29, 0x1, -R4 ;  /* 0x000000011d1d8824 */ /* 0x000fe200078e0a04 */
[C---:B------:R-:W-:Y:S01]  /*0f20*/  ISETP.GT.U32.AND P0, PT, R4.reuse, R13, PT ;  /* 0x0000000d0400720c */ /* 0x040fe20003f04070 */
[----:B------:R-:W-:Y:S02]  /*0f30*/  IMAD.MOV R12, RZ, RZ, -R12 ;  /* 0x000000ffff0c7224 */ /* 0x000fe400078e0a0c */
[--C-:B------:R-:W-:Y:S01]  /*0f40*/  @!P6 IMAD.IADD R9, R9, 0x1, -R4.reuse ;  /* 0x000000010909e824 */ /* 0x100fe200078e0a04 */
[C---:B------:R-:W-:Y:S01]  /*0f50*/  ISETP.GT.U32.AND P6, PT, R4.reuse, R15, PT ;  /* 0x0000000f0400720c */ /* 0x040fe20003fc4070 */
[----:B------:R-:W-:Y:S01]  /*0f60*/  @!P1 IMAD.IADD R17, R17, 0x1, -R4 ;  /* 0x0000000111119824 */ /* 0x000fe200078e0a04 */
[----:B------:R-:W-:Y:S01]  /*0f70*/  ISETP.GT.U32.AND P1, PT, R4, R5, PT ;  /* 0x000000050400720c */ /* 0x000fe20003f24070 */
[----:B------:R-:W-:-:S04]  /*0f80*/  IMAD.HI.U32 R6, R8, R23, RZ ;  /* 0x0000001708067227 */ /* 0x000fc800078e00ff */
[C---:B------:R-:W-:Y:S02]  /*0f90*/  IMAD R25, R4.reuse, R12, R27 ;  /* 0x0000000c04197224 */ /* 0x040fe400078e021b */
[----:B------:R-:W-:Y:S01]  /*0fa0*/  @!P0 IMAD.IADD R13, R13, 0x1, -R4 ;  /* 0x000000010d0d8824 */ /* 0x000fe200078e0a04 */
[----:B------:R-:W-:Y:S01]  /*0fb0*/  ISETP.GT.U32.AND P0, PT, R4, R21, PT ;  /* 0x000000150400720c */ /* 0x000fe20003f04070 */
[----:B------:R-:W-:Y:S02]  /*0fc0*/  IMAD.MOV R16, RZ, RZ, -R6 ;  /* 0x000000ffff107224 */ /* 0x000fe400078e0a06 */
[----:B------:R-:W-:-:S04]  /*0fd0*/  IMAD.HI.U32 R6, R8, R31, RZ ;  /* 0x0000001f08067227 */ /* 0x000fc800078e00ff */
[C---:B------:R-:W-:Y:S02]  /*0fe0*/  IMAD R23, R4.reuse, R16, R23 ;  /* 0x0000001004177224 */ /* 0x040fe400078e0217 */
[----:B------:R-:W-:Y:S01]  /*0ff0*/  @!P1 IMAD.IADD R5, R5, 0x1, -R4 ;  /* 0x0000000105059824 */ /* 0x000fe200078e0a04 */
[C---:B------:R-:W-:Y:S01]  /*1000*/  ISETP.GT.U32.AND P1, PT, R4.reuse, R13, PT ;  /* 0x0000000d0400720c */ /* 0x040fe20003f24070 */
[----:B------:R-:W-:Y:S02]  /*1010*/  IMAD.MOV R6, RZ, RZ, -R6 ;  /* 0x000000ffff067224 */ /* 0x000fe400078e0a06 */
[--C-:B------:R-:W-:Y:S01]  /*1020*/  @!P0 IMAD.IADD R21, R21, 0x1, -R4.reuse ;  /* 0x0000000115158824 */ /* 0x100fe200078e0a04 */
[C---:B------:R-:W-:Y:S01]  /*1030*/  ISETP.GT.U32.AND P0, PT, R4.reuse, R25, PT ;  /* 0x000000190400720c */ /* 0x040fe20003f04070 */
[----:B------:R-:W-:Y:S01]  /*1040*/  @!P6 IMAD.IADD R15, R15, 0x1, -R4 ;  /* 0x000000010f0fe824 */ /* 0x000fe200078e0a04 */
[C---:B------:R-:W-:Y:S01]  /*1050*/  ISETP.GT.U32.AND P6, PT, R4.reuse, R23, PT ;  /* 0x000000170400720c */ /* 0x040fe20003fc4070 */
[----:B------:R-:W-:Y:S01]  /*1060*/  IMAD R27, R4, R6, R31 ;  /* 0x00000006041b7224 */ /* 0x000fe200078e021f */
[----:B------:R-:W-:Y:S01]  /*1070*/  IABS R31, R38 ;  /* 0x00000026001f7213 */ /* 0x000fe20000000000 */
[----:B------:R-:W-:-:S04]  /*1080*/  IMAD.HI.U32 R7, R8, R33, RZ ;  /* 0x0000002108077227 */ /* 0x000fc800078e00ff */
[----:B------:R-:W-:-:S04]  /*1090*/  IMAD.HI.U32 R6, R8, R31, RZ ;  /* 0x0000001f08067227 */ /* 0x000fc800078e00ff */
[--C-:B------:R-:W-:Y:S01]  /*10a0*/  @!P0 IMAD.IADD R25, R25, 0x1, -R4.reuse ;  /* 0x0000000119198824 */ /* 0x100fe200078e0a04 */
[C---:B------:R-:W-:Y:S01]  /*10b0*/  ISETP.GT.U32.AND P0, PT, R4.reuse, R15, PT ;  /* 0x0000000f0400720c */ /* 0x040fe20003f04070 */
[----:B------:R-:W-:Y:S01]  /*10c0*/  @!P1 IMAD.IADD R13, R13, 0x1, -R4 ;  /* 0x000000010d0d9824 */ /* 0x000fe200078e0a04 */
[C---:B------:R-:W-:Y:S01]  /*10d0*/  ISETP.GT.U32.AND P1, PT, R4.reuse, R17, PT ;  /* 0x000000110400720c */ /* 0x040fe20003f24070 */
[----:B------:R-:W-:Y:S02]  /*10e0*/  IMAD.MOV R6, RZ, RZ, -R6 ;  /* 0x000000ffff067224 */ /* 0x000fe400078e0a06 */
[----:B------:R-:W-:Y:S01]  /*10f0*/  @!P6 IMAD.IADD R23, R23, 0x1, -R4 ;  /* 0x000000011717e824 */ /* 0x000fe200078e0a04 */
[C---:B------:R-:W-:Y:S01]  /*1100*/  ISETP.GT.U32.AND P6, PT, R4.reuse, R11, PT ;  /* 0x0000000b0400720c */ /* 0x040fe20003fc4070 */
[----:B------:R-:W-:Y:S02]  /*1110*/  IMAD.MOV R16, RZ, RZ, -R7 ;  /* 0x000000ffff107224 */ /* 0x000fe400078e0a07 */
[----:B------:R-:W-:-:S02]  /*1120*/  IMAD R7, R4, R6, R31 ;  /* 0x0000000604077224 */ /* 0x000fc400078e021f */
[C---:B------:R-:W-:Y:S01]  /*1130*/  IMAD R31, R4.reuse, R16, R33 ;  /* 0x00000010041f7224 */ /* 0x040fe200078e0221 */
[----:B------:R-:W0:Y:S01]  /*1140*/  LDS R6, [UR13] ;  /* 0x0000000dff067984 */ /* 0x000e220008000800 */
[----:B------:R-:W-:Y:S02]  /*1150*/  IMAD.MOV.U32 R41, RZ, RZ, R29 ;  /* 0x000000ffff297224 */ /* 0x000fe400078e001d */
[----:B------:R-:W-:Y:S01]  /*1160*/  @!P3 IMAD.MOV R9, RZ, RZ, -R9 ;  /* 0x000000ffff09b224 */ /* 0x000fe200078e0a09 */
[C---:B------:R-:W-:Y:S01]  /*1170*/  ISETP.GT.U32.AND P3, PT, R4.reuse, R21, PT ;  /* 0x000000150400720c */ /* 0x040fe20003f64070 */
[----:B------:R-:W-:Y:S01]  /*1180*/  @!P0 IMAD.IADD R15, R15, 0x1, -R4 ;  /* 0x000000010f0f8824 */ /* 0x000fe200078e0a04 */
[----:B------:R-:W-:Y:S01]  /*1190*/  ISETP.GT.U32.AND P0, PT, R4, R7, PT ;  /* 0x000000070400720c */ /* 0x000fe20003f04070 */
[----:B------:R-:W-:-:S04]  /*11a0*/  IMAD.HI.U32 R10, R8, R35, RZ ;  /* 0x00000023080a7227 */ /* 0x000fc800078e00ff */
[----:B------:R-:W-:Y:S01]  /*11b0*/  @!P2 IMAD.MOV R41, RZ, RZ, -R41 ;  /* 0x000000ffff29a224 */ /* 0x000fe200078e0a29 */
[C---:B------:R-:W-:Y:S01]  /*11c0*/  ISETP.GT.U32.AND P2, PT, R4.reuse, R23, PT ;  /* 0x000000170400720c */ /* 0x040fe20003f44070 */
[----:B------:R-:W-:Y:S01]  /*11d0*/  @!P1 IMAD.IADD R17, R17, 0x1, -R4 ;  /* 0x0000000111119824 */ /* 0x000fe200078e0a04 */
[----:B------:R-:W-:Y:S01]  /*11e0*/  ISETP.GT.U32.AND P1, PT, R4, R31, PT ;  /* 0x0000001f0400720c */ /* 0x000fe20003f24070 */
[----:B------:R-:W-:-:S04]  /*11f0*/  IMAD.HI.U32 R12, R8, R37, RZ ;  /* 0x00000025080c7227 */ /* 0x000fc800078e00ff */
[----:B------:R-:W-:Y:S02]  /*1200*/  IMAD.MOV R10, RZ, RZ, -R10 ;  /* 0x000000ffff0a7224 */ /* 0x000fe400078e0a0a */
[----:B------:R-:W-:Y:S01]  /*1210*/  @!P6 IMAD.IADD R11, R11, 0x1, -R4 ;  /* 0x000000010b0be824 */ /* 0x000fe200078e0a04 */
[----:B------:R-:W-:Y:S01]  /*1220*/  ISETP.GT.U32.AND P6, PT, R4, R5, PT ;  /* 0x000000050400720c */ /* 0x000fe20003fc4070 */
[----:B------:R-:W-:-:S04]  /*1230*/  IMAD.HI.U32 R8, R8, R39, RZ ;  /* 0x0000002708087227 */ /* 0x000fc800078e00ff */
[----:B------:R-:W-:Y:S02]  /*1240*/  IMAD.MOV R12, RZ, RZ, -R12 ;  /* 0x000000ffff0c7224 */ /* 0x000fe400078e0a0c */
[C---:B------:R-:W-:Y:S02]  /*1250*/  IMAD R33, R4.reuse, R10, R35 ;  /* 0x0000000a04217224 */ /* 0x040fe400078e0223 */
[----:B------:R-:W-:Y:S02]  /*1260*/  IMAD.MOV R8, RZ, RZ, -R8 ;  /* 0x000000ffff087224 */ /* 0x000fe400078e0a08 */
[C---:B------:R-:W-:Y:S01]  /*1270*/  IMAD R35, R4.reuse, R12, R37 ;  /* 0x0000000c04237224 */ /* 0x040fe200078e0225 */
[----:B------:R-:W-:Y:S01]  /*1280*/  SHF.R.U32.HI R37, RZ, 0x6, R0 ;  /* 0x00000006ff257819 */ /* 0x000fe20000011600 */
[----:B------:R-:W-:Y:S01]  /*1290*/  @!P5 IMAD.MOV R11, RZ, RZ, -R11 ;  /* 0x000000ffff0bd224 */ /* 0x000fe200078e0a0b */
[C---:B------:R-:W-:Y:S01]  /*12a0*/  ISETP.GT.U32.AND P5, PT, R4.reuse, R25, PT ;  /* 0x000000190400720c */ /* 0x040fe20003fa4070 */
[----:B------:R-:W-:Y:S01]  /*12b0*/  @!P4 IMAD.MOV R13, RZ, RZ, -R13 ;  /* 0x000000ffff0dc224 */ /* 0x000fe200078e0a0d */
[C---:B------:R-:W-:Y:S01]  /*12c0*/  ISETP.GT.U32.AND P4, PT, R4.reuse, R27, PT ;  /* 0x0000001b0400720c */ /* 0x040fe20003f84070 */
[--C-:B------:R-:W-:Y:S01]  /*12d0*/  @!P3 IMAD.IADD R21, R21, 0x1, -R4.reuse ;  /* 0x000000011515b824 */ /* 0x100fe200078e0a04 */
[----:B------:R-:W-:Y:S01]  /*12e0*/  ISETP.GT.U32.AND P3, PT, R4, R33, PT ;  /* 0x000000210400720c */ /* 0x000fe20003f64070 */
[--C-:B------:R-:W-:Y:S01]  /*12f0*/  @!P0 IMAD.IADD R7, R7, 0x1, -R4.reuse ;  /* 0x0000000107078824 */ /* 0x100fe200078e0a04 */
[----:B------:R-:W-:Y:S01]  /*1300*/  ISETP.GE.AND P0, PT, R30, RZ, PT ;  /* 0x000000ff1e00720c */ /* 0x000fe20003f06270 */
[C---:B------:R-:W-:Y:S01]  /*1310*/  IMAD R39, R4.reuse, R8, R39 ;  /* 0x0000000804277224 */ /* 0x040fe200078e0227 */
[----:B------:R-:W-:Y:S01]  /*1320*/  SGXT.U32 R37, R37, 0x1 ;  /* 0x000000012525781a */ /* 0x000fe20000000000 */
[--C-:B------:R-:W-:Y:S01]  /*1330*/  @!P2 IMAD.IADD R23, R23, 0x1, -R4.reuse ;  /* 0x000000011717a824 */ /* 0x100fe200078e0a04 */
[----:B------:R-:W-:Y:S01]  /*1340*/  ISETP.GT.U32.AND P2, PT, R4, R35, PT ;  /* 0x000000230400720c */ /* 0x000fe20003f44070 */
[--C-:B------:R-:W-:Y:S01]  /*1350*/  @!P1 IMAD.IADD R31, R31, 0x1, -R4.reuse ;  /* 0x000000011f1f9824 */ /* 0x100fe200078e0a04 */
[----:B------:R-:W-:Y:S01]  /*1360*/  ISETP.GE.AND P1, PT, R22, RZ, PT ;  /* 0x000000ff1600720c */ /* 0x000fe20003f26270 */
[--C-:B------:R-:W-:Y:S01]  /*1370*/  @!P6 IMAD.IADD R5, R5, 0x1, -R4.reuse ;  /* 0x000000010505e824 */ /* 0x100fe200078e0a04 */
[----:B------:R-:W-:Y:S01]  /*1380*/  ISETP.GT.U32.AND P6, PT, R4, R39, PT ;  /* 0x000000270400720c */ /* 0x000fe20003fc4070 */
[--C-:B------:R-:W-:Y:S01]  /*1390*/  @!P5 IMAD.IADD R25, R25, 0x1, -R4.reuse ;  /* 0x000000011919d824 */ /* 0x100fe200078e0a04 */
[----:B------:R-:W-:Y:S01]  /*13a0*/  ISETP.GE.AND P5, PT, R26, RZ, PT ;  /* 0x000000ff1a00720c */ /* 0x000fe20003fa6270 */
[--C-:B------:R-:W-:Y:S01]  /*13b0*/  @!P4 IMAD.IADD R27, R27, 0x1, -R4.reuse ;  /* 0x000000011b1bc824 */ /* 0x100fe200078e0a04 */
[----:B------:R-:W-:Y:S01]  /*13c0*/  ISETP.GE.AND P4, PT, R28, RZ, PT ;  /* 0x000000ff1c00720c */ /* 0x000fe20003f86270 */
[--C-:B------:R-:W-:Y:S01]  /*13d0*/  @!P3 IMAD.IADD R33, R33, 0x1, -R4.reuse ;  /* 0x000000012121b824 */ /* 0x100fe200078e0a04 */
[----:B------:R-:W-:Y:S01]  /*13e0*/  ISETP.GE.AND P3, PT, R32, RZ, PT ;  /* 0x000000ff2000720c */ /* 0x000fe20003f66270 */
[----:B------:R-:W-:Y:S01]  /*13f0*/  @!P0 IMAD.MOV R21, RZ, RZ, -R21 ;  /* 0x000000ffff158224 */ /* 0x000fe200078e0a15 */
[----:B------:R-:W-:Y:S01]  /*1400*/  ISETP.GT.U32.AND P0, PT, R4, R31, PT ;  /* 0x0000001f0400720c */ /* 0x000fe20003f04070 */
[--C-:B------:R-:W-:Y:S01]  /*1410*/  @!P2 IMAD.IADD R35, R35, 0x1, -R4.reuse ;  /* 0x000000012323a824 */ /* 0x100fe200078e0a04 */
[----:B------:R-:W-:Y:S01]  /*1420*/  ISETP.GE.AND P2, PT, R34, RZ, PT ;  /* 0x000000ff2200720c */ /* 0x000fe20003f46270 */
[----:B------:R-:W-:Y:S01]  /*1430*/  @!P1 IMAD.MOV R23, RZ, RZ, -R23 ;  /* 0x000000ffff179224 */ /* 0x000fe200078e0a17 */
[C---:B------:R-:W-:Y:S01]  /*1440*/  ISETP.GT.U32.AND P1, PT, R4.reuse, R33, PT ;  /* 0x000000210400720c */ /* 0x040fe20003f24070 */
[--C-:B------:R-:W-:Y:S01]  /*1450*/  @!P6 IMAD.IADD R39, R39, 0x1, -R4.reuse ;  /* 0x000000012727e824 */ /* 0x100fe200078e0a04 */
[C---:B------:R-:W-:Y:S01]  /*1460*/  ISETP.GT.U32.AND P6, PT, R4.reuse, R35, PT ;  /* 0x000000230400720c */ /* 0x040fe20003fc4070 */
[----:B------:R-:W-:Y:S01]  /*1470*/  @!P5 IMAD.MOV R15, RZ, RZ, -R15 ;  /* 0x000000ffff0fd224 */ /* 0x000fe200078e0a0f */
[C---:B------:R-:W-:Y:S01]  /*1480*/  ISETP.GT.U32.AND P5, PT, R4.reuse, R27, PT ;  /* 0x0000001b0400720c */ /* 0x040fe20003fa4070 */
[----:B------:R-:W-:Y:S01]  /*1490*/  @!P4 IMAD.MOV R17, RZ, RZ, -R17 ;  /* 0x000000ffff11c224 */ /* 0x000fe200078e0a11 */
[C---:B------:R-:W-:Y:S01]  /*14a0*/  ISETP.GT.U32.AND P4, PT, R4.reuse, R7, PT ;  /* 0x000000070400720c */ /* 0x040fe20003f84070 */
[----:B------:R-:W-:Y:S01]  /*14b0*/  @!P3 IMAD.MOV R5, RZ, RZ, -R5 ;  /* 0x000000ffff05b224 */ /* 0x000fe200078e0a05 */
[----:B------:R-:W-:Y:S01]  /*14c0*/  ISETP.GT.U32.AND P3, PT, R4, R39, PT ;  /* 0x000000270400720c */ /* 0x000fe20003f64070 */
[--C-:B------:R-:W-:Y:S01]  /*14d0*/  @!P0 IMAD.IADD R31, R31, 0x1, -R4.reuse ;  /* 0x000000011f1f8824 */ /* 0x100fe200078e0a04 */
[----:B------:R-:W-:Y:S01]  /*14e0*/  ISETP.GE.AND P0, PT, R42, RZ, PT ;  /* 0x000000ff2a00720c */ /* 0x000fe20003f06270 */
[----:B------:R-:W1:Y:S01]  /*14f0*/  LDC.64 R28, c[0x0][0x3a0] ;  /* 0x0000e800ff1c7b82 */ /* 0x000e620000000a00 */
[----:B------:R-:W-:Y:S01]  /*1500*/  @!P2 IMAD.MOV R25, RZ, RZ, -R25 ;  /* 0x000000ffff19a224 */ /* 0x000fe200078e0a19 */
[----:B------:R-:W-:Y:S01]  /*1510*/  ISETP.GE.AND P2, PT, R36, RZ, PT ;  /* 0x000000ff2400720c */ /* 0x000fe20003f46270 */
[--C-:B------:R-:W-:Y:S01]  /*1520*/  @!P1 IMAD.IADD R33, R33, 0x1, -R4.reuse ;  /* 0x0000000121219824 */ /* 0x100fe200078e0a04 */
[----:B------:R-:W-:Y:S01]  /*1530*/  ISETP.GE.AND P1, PT, R43, RZ, PT ;  /* 0x000000ff2b00720c */ /* 0x000fe20003f26270 */
[--C-:B------:R-:W-:Y:S01]  /*1540*/  @!P6 IMAD.IADD R35, R35, 0x1, -R4.reuse ;  /* 0x000000012323e824 */ /* 0x100fe200078e0a04 */
[----:B------:R-:W-:Y:S01]  /*1550*/  ISETP.GE.AND P6, PT, R18, RZ, PT ;  /* 0x000000ff1200720c */ /* 0x000fe20003fc6270 */
[--C-:B------:R-:W-:Y:S01]  /*1560*/  @!P5 IMAD.IADD R27, R27, 0x1, -R4.reuse ;  /* 0x000000011b1bd824 */ /* 0x100fe200078e0a04 */
[----:B------:R-:W-:Y:S01]  /*1570*/  ISETP.GE.AND P5, PT, R38, RZ, PT ;  /* 0x000000ff2600720c */ /* 0x000fe20003fa6270 */
[--C-:B------:R-:W-:Y:S01]  /*1580*/  @!P4 IMAD.IADD R7, R7, 0x1, -R4.reuse ;  /* 0x000000010707c824 */ /* 0x100fe200078e0a04 */
[----:B------:R-:W-:Y:S01]  /*1590*/  ISETP.GE.AND P4, PT, R40, RZ, PT ;  /* 0x000000ff2800720c */ /* 0x000fe20003f86270 */
[----:B------:R-:W-:Y:S01]  /*15a0*/  @!P3 IMAD.IADD R39, R39, 0x1, -R4 ;  /* 0x000000012727b824 */ /* 0x000fe200078e0a04 */
[----:B------:R-:W-:Y:S01]  /*15b0*/  ISETP.NE.AND P3, PT, R19, RZ, PT ;  /* 0x000000ff1300720c */ /* 0x000fe20003f65270 */
[----:B------:R-:W-:Y:S01]  /*15c0*/  @!P0 IMAD.MOV R33, RZ, RZ, -R33 ;  /* 0x000000ffff218224 */ /* 0x000fe200078e0a21 */
[----:B------:R-:W-:Y:S01]  /*15d0*/  LOP3.LUT R4, RZ, R19, RZ, 0x33, !PT ;  /* 0x00000013ff047212 */ /* 0x000fe200078e33ff */
[----:B------:R-:W-:Y:S01]  /*15e0*/  @!P2 IMAD.MOV R27, RZ, RZ, -R27 ;  /* 0x000000ffff1ba224 */ /* 0x000fe200078e0a1b */
[----:B0-----:R-:W-:Y:S01]  /*15f0*/  R2UR UR12, R6 ;  /* 0x00000000060c72ca */ /* 0x001fe200000e0000 */
[----:B------:R-:W-:Y:S01]  /*1600*/  @!P1 IMAD.MOV R35, RZ, RZ, -R35 ;  /* 0x000000ffff239224 */ /* 0x000fe200078e0a23 */
[C---:B------:R-:W-:Y:S01]  /*1610*/  SEL R65, R4.reuse, R33, !P3 ;  /* 0x0000002104417207 */ /* 0x040fe20005800000 */
[C---:B-----5:R-:W-:Y:S01]  /*1620*/  IMAD R33, R37.reuse, R72, RZ ;  /* 0x0000004825217224 */ /* 0x060fe200078e02ff */
[----:B------:R-:W-:Y:S01]  /*1630*/  LOP3.LUT R77, R37, 0x8, RZ, 0xfc, !PT ;  /* 0x00000008254d7812 */ /* 0x000fe200078efcff */
[----:B------:R-:W-:Y:S01]  /*1640*/  @!P6 IMAD.MOV R39, RZ, RZ, -R39 ;  /* 0x000000ffff27e224 */ /* 0x000fe200078e0a27 */
[----:B------:R-:W-:Y:S01]  /*1650*/  SEL R67, R4, R35, !P3 ;  /* 0x0000002304437207 */ /* 0x000fe20005800000 */
[----:B------:R-:W-:Y:S01]  /*1660*/  IMAD R35, R72, 0x2, R33 ;  /* 0x0000000248237824 */ /* 0x000fe200078e0221 */
[----:B------:R-:W-:Y:S01]  /*1670*/  SEL R51, R4, R21, !P3 ;  /* 0x0000001504337207 */ /* 0x000fe20005800000 */
[----:B-1----:R-:W-:Y:S01]  /*1680*/  VIADD R75, R28, 0x1f ;  /* 0x0000001f1c4b7836 */ /* 0x002fe20000000000 */
[----:B------:R-:W-:Y:S01]  /*1690*/  SEL R69, R4, R39, !P3 ;  /* 0x0000002704457207 */ /* 0x000fe20005800000 */
[----:B------:R-:W-:Y:S01]  /*16a0*/  IMAD R39, R72, 0x2, R35 ;  /* 0x0000000248277824 */ /* 0x000fe200078e0223 */
[C---:B------:R-:W-:Y:S01]  /*16b0*/  SEL R59, R4.reuse, R27, !P3 ;  /* 0x0000001b043b7207 */ /* 0x040fe20005800000 */
[----:B------:R-:W-:Y:S01]  /*16c0*/  @!P5 IMAD.MOV R7, RZ, RZ, -R7 ;  /* 0x000000ffff07d224 */ /* 0x000fe200078e0a07 */
[----:B------:R-:W-:Y:S01]  /*16d0*/  ISETP.GT.AND P0, PT, R75, 0x1f, PT ;  /* 0x0000001f4b00780c */ /* 0x000fe20003f04270 */
[----:B------:R-:W-:Y:S01]  /*16e0*/  @!P4 IMAD.MOV R31, RZ, RZ, -R31 ;  /* 0x000000ffff1fc224 */ /* 0x000fe200078e0a1f */
[----:B------:R-:W-:Y:S01]  /*16f0*/  SEL R26, R4, R9, !P3 ;  /* 0x00000009041a7207 */ /* 0x000fe20005800000 */
[----:B------:R-:W-:Y:S01]  /*1700*/  IMAD R43, R72, 0x2, R39 ;  /* 0x00000002482b7824 */ /* 0x000fe200078e0227 */
[----:B------:R-:W-:Y:S01]  /*1710*/  SEL R32, R4, R11, !P3 ;  /* 0x0000000b04207207 */ /* 0x000fe20005800000 */
[----:B------:R-:W-:Y:S01]  /*1720*/  IMAD R21, R20, R29, RZ ;  /* 0x0000001d14157224 */ /* 0x000fe200078e02ff */
[----:B------:R-:W-:Y:S01]  /*1730*/  SEL R34, R4, R13, !P3 ;  /* 0x0000000d04227207 */ /* 0x000fe20005800000 */
[----:B------:R-:W-:Y:S01]  /*1740*/  IMAD R12, R72, 0x2, R43 ;  /* 0x00000002480c7824 */ /* 0x000fe200078e022b */
[C---:B------:R-:W-:Y:S01]  /*1750*/  SEL R36, R4.reuse, R15, !P3 ;  /* 0x0000000f04247207 */ /* 0x040fe20005800000 */
[----:B------:R-:W-:Y:S01]  /*1760*/  UIADD3 UR14, UPT, UPT, UR12, UR14, URZ ;  /* 0x0000000e0c0e7290 */ /* 0x000fe2000fffe0ff */
[----:B------:R-:W-:-:S02]  /*1770*/  SEL R49, R4, R17, !P3 ;  /* 0x0000001104317207 */ /* 0x000fc40005800000 */
[C---:B------:R-:W-:Y:S02]  /*1780*/  SEL R53, R4.reuse, R23, !P3 ;  /* 0x0000001704357207 */ /* 0x040fe40005800000 */
[C---:B------:R-:W-:Y:S02]  /*1790*/  SEL R55, R4.reuse, R5, !P3 ;  /* 0x0000000504377207 */ /* 0x040fe40005800000 */
[C---:B------:R-:W-:Y:S02]  /*17a0*/  SEL R57, R4.reuse, R25, !P3 ;  /* 0x0000001904397207 */ /* 0x040fe40005800000 */
[C---:B------:R-:W-:Y:S02]  /*17b0*/  SEL R61, R4.reuse, R7, !P3 ;  /* 0x00000007043d7207 */ /* 0x040fe40005800000 */
[C---:B------:R-:W-:Y:S02]  /*17c0*/  SEL R63, R4.reuse, R31, !P3 ;  /* 0x0000001f043f7207 */ /* 0x040fe40005800000 */
[----:B------:R-:W-:Y:S01]  /*17d0*/  SEL R41, R4, R41, !P3 ;  /* 0x0000002904297207 */ /* 0x000fe20005800000 */
[----:B------:R-:W-:Y:S01]  /*17e0*/  BAR.SYNC.DEFER_BLOCKING 0x0 ;  /* 0x0000000000007b1d */ /* 0x000fe20000010000 */
[----:B------:R-:W-:-:S02]  /*17f0*/  LOP3.LUT P1, RZ, R0, 0x7f, RZ, 0xc0, !PT ;  /* 0x0000007f00ff7812 */ /* 0x000fc4000782c0ff */
[----:B------:R-:W-:Y:S02]  /*1800*/  PRMT R27, RZ, 0x7610, R27 ;  /* 0x00007610ff1b7816 */ /* 0x000fe4000000001b */
[----:B------:R-:W-:Y:S02]  /*1810*/  ISETP.LT.AND P2, PT, R77, R28, P0 ;  /* 0x0000001c4d00720c */ /* 0x000fe40000741270 */
[----:B------:R-:W-:Y:S01]  /*1820*/  LOP3.LUT R79, R37, 0xa, RZ, 0xfc, !PT ;  /* 0x0000000a254f7812 */ /* 0x000fe200078efcff */
[----:B---3--:R-:W-:Y:S10]  /*1830*/  BRA.U UP0, `(.L_x_5) ;  /* 0x0000000100187547 */ /* 0x008ff4000b800000 */
[----:B------:R-:W-:Y:S01]  /*1840*/  ELECT P3, URZ, PT ;  /* 0x0000000000ff782f */ /* 0x000fe20003860000 */
[----:B------:R-:W-:Y:S01]  /*1850*/  IMAD.MOV.U32 R4, RZ, RZ, 0x1 ;  /* 0x00000001ff047424 */ /* 0x000fe200078e00ff */
[----:B------:R-:W-:Y:S01]  /*1860*/  UMOV UR5, 0x40 ;  /* 0x0000004000057882 */ /* 0x000fe20000000000 */
[----:B------:R-:W-:Y:S01]  /*1870*/  UVIRTCOUNT.DEALLOC.SMPOOL 0x80 ;  /* 0x000000800000784c */ /* 0x000fe20000000000 */
[----:B------:R-:W-:-:S09]  /*1880*/  ULEA UR5, UR4, UR5, 0x18 ;  /* 0x0000000504057291 */ /* 0x000fd2000f8ec0ff */
[----:B------:R0:W-:Y:S03]  /*1890*/  @P3 STS.U8 [UR5], R4 ;  /* 0x00000004ff003988 */ /* 0x0001e60008000005 */
.L_x_5:
[----:B------:R-:W-:Y:S01]  /*18a0*/  STTM.16dp32bit_t0_t15.x32 tmem[UR14], RZ ;  /* 0x000000ff000079ed */ /* 0x000fe20008a8000e */
[----:B------:R-:W-:Y:S01]  /*18b0*/  STTM.16dp32bit_t16_t31.x32 tmem[UR14+0x20], RZ ;  /* 0x000020ff000079ed */ /* 0x000fe20008aa000e */
[----:B------:R-:W1:Y:S02]  /*18c0*/  FENCE.VIEW.ASYNC.T ;  /* 0x00000000000073c6 */ /* 0x000e640000000200 */
[----:B-1----:R-:W-:Y:S01]  /*18d0*/  VOTEU.ALL UP1, P1 ;  /* 0x0000000000ff7886 */ /* 0x002fe20000820000 */
[----:B------:R-:W-:Y:S01]  /*18e0*/  VOTEU.ALL UP2, P1 ;  /* 0x0000000000ff7886 */ /* 0x000fe20000840000 */
[----:B------:R-:W-:Y:S01]  /*18f0*/  IMAD R22, R72, 0x2, R12 ;  /* 0x0000000248167824 */ /* 0x000fe200078e020c */
[----:B------:R-:W-:Y:S01]  /*1900*/  ISETP.LT.AND P3, PT, R79, R28, P0 ;  /* 0x0000001c4f00720c */ /* 0x000fe20000761270 */
[----:B------:R-:W-:Y:S01]  /*1910*/  IMAD.SHL.U32 R20, R21, 0x2, RZ ;  /* 0x0000000215147824 */ /* 0x000fe200078e00ff */
[----:B------:R-:W-:-:S04]  /*1920*/  @!UP1 UIADD3 UR4, UPT, UPT, -UR6, 0x100000, URZ ;  /* 0x0010000006049890 */ /* 0x000fc8000fffe1ff */
[----:B------:R-:W-:Y:S02]  /*1930*/  @!UP1 USHF.L.U32 UR5, UR4, 0xb, URZ ;  /* 0x0000000b04059899 */ /* 0x000fe400080006ff */
[----:B------:R-:W-:Y:S01]  /*1940*/  @!UP1 USHF.L.U32 UR4, UR4, 0x1, URZ ;  /* 0x0000000104049899 */ /* 0x000fe200080006ff */
[----:B------:R-:W-:Y:S01]  /*1950*/  BAR.SYNC.DEFER_BLOCKING 0x0 ;  /* 0x0000000000007b1d */ /* 0x000fe20000010000 */
[----:B------:R-:W-:Y:S01]  /*1960*/  IMAD R10, R72, 0x2, R22 ;  /* 0x00000002480a7824 */ /* 0x000fe200078e0216 */
[----:B------:R-:W-:-:S03]  /*1970*/  IADD3 R6, P4, PT, R20, UR8, RZ ;  /* 0x0000000814067c10 */ /* 0x000fc6000ff9e0ff */
[----:B------:R-:W-:Y:S01]  /*1980*/  IMAD R15, R72, 0x2, R10 ;  /* 0x00000002480f7824 */ /* 0x000fe200078e020a */
[----:B------:R-:W-:-:S03]  /*1990*/  LEA.HI.X.SX32 R16, R21, UR9, 0x1, P4 ;  /* 0x0000000915107c11 */ /* 0x000fc6000a0f0eff */
[----:B------:R-:W-:Y:S01]  /*19a0*/  IMAD R13, R72, 0x2, R15 ;  /* 0x00000002480d7824 */ /* 0x000fe200078e020f */
[-C--:B0-----:R-:W-:Y:S02]  /*19b0*/  LEA R4, P4, R12, R6.reuse, 0x1 ;  /* 0x000000060c047211 */ /* 0x081fe400078808ff */
[----:B------:R-:W-:Y:S01]  /*19c0*/  LEA R8, P5, R22, R6, 0x1 ;  /* 0x0000000616087211 */ /* 0x000fe200078a08ff */
[----:B------:R-:W-:Y:S01]  /*19d0*/  IMAD R11, R72, 0x2, R13 ;  /* 0x00000002480b7824 */ /* 0x000fe200078e020d */
[-C--:B------:R-:W-:Y:S02]  /*19e0*/  LEA.HI.X.SX32 R5, R12, R16.reuse, 0x1, P4 ;  /* 0x000000100c057211 */ /* 0x080fe400020f0eff */
[----:B------:R-:W-:Y:S01]  /*19f0*/  LOP3.LUT R83, R37, 0x18, RZ, 0xfc, !PT ;  /* 0x0000001825537812 */ /* 0x000fe200078efcff */
[----:B------:R-:W0:Y:S02]  /*1a00*/  FENCE.VIEW.ASYNC.S ;  /* 0x00000000000073c6 */ /* 0x000e240000000000 */
[----:B0-----:R0:W1:Y:S02]  /*1a10*/  @!UP2 SYNCS.EXCH.64 URZ, [UR15], UR4 ;  /* 0x000000040fffa5b2 */ /* 0x0010640008000100 */
[----:B-1----:R-:W-:Y:S01]  /*1a20*/  BAR.SYNC.DEFER_BLOCKING 0x0 ;  /* 0x0000000000007b1d */ /* 0x002fe20000010000 */
[----:B------:R-:W-:Y:S01]  /*1a30*/  IMAD R25, R72, 0x2, R11 ;  /* 0x0000000248197824 */ /* 0x000fe200078e020b */
[----:B------:R-:W-:-:S03]  /*1a40*/  LEA.HI.X.SX32 R9, R22, R16, 0x1, P5 ;  /* 0x0000001016097211 */ /* 0x000fc600028f0eff */
[----:B------:R-:W-:-:S04]  /*1a50*/  IMAD R23, R72, 0x2, R25 ;  /* 0x0000000248177824 */ /* 0x000fc800078e0219 */
[C---:B------:R-:W-:Y:S01]  /*1a60*/  IMAD R7, R72.reuse, 0x2, R23 ;  /* 0x0000000248077824 */ /* 0x040fe200078e0217 */
[C---:B------:R-:W-:Y:S01]  /*1a70*/  LOP3.LUT R81, R37.reuse, 0x10, RZ, 0xfc, !PT ;  /* 0x0000001025517812 */ /* 0x040fe200078efcff */
[----:B0-----:R-:W0:Y:S01]  /*1a80*/  LDCU UR4, c[0x0][0x3b0] ;  /* 0x00007600ff0477ac */ /* 0x001e220008000800 */
[----:B------:R-:W-:Y:S01]  /*1a90*/  LOP3.LUT R85, R37, 0x1a, RZ, 0xfc, !PT ;  /* 0x0000001a25557812 */ /* 0x000fe200078efcff */
[----:B------:R-:W-:Y:S01]  /*1aa0*/  IMAD R45, R72, 0x2, R7 ;  /* 0x00000002482d7824 */ /* 0x000fe200078e0207 */
[----:B------:R-:W-:Y:S01]  /*1ab0*/  PRMT R17, RZ, 0x7610, R17 ;  /* 0x00007610ff117816 */ /* 0x000fe20000000011 */
[----:B------:R1:W2:Y:S01]  /*1ac0*/  @P2 LDG.E.U16 R27, desc[UR26][R4.64] ;  /* 0x0000001a041b2981 */ /* 0x0002a2000c1e1500 */
[----:B------:R-:W-:-:S03]  /*1ad0*/  ISETP.LT.AND P2, PT, R83, R28, P0 ;  /* 0x0000001c5300720c */ /* 0x000fc60000741270 */
[----:B------:R3:W4:Y:S01]  /*1ae0*/  @P3 LDG.E.U16 R110, desc[UR26][R8.64] ;  /* 0x0000001a086e3981 */ /* 0x000722000c1e1500 */
[----:B------:R-:W-:Y:S02]  /*1af0*/  LEA R18, P3, R13, R6, 0x1 ;  /* 0x000000060d127211 */ /* 0x000fe400078608ff */
[----:B------:R-:W-:Y:S02]  /*1b00*/  ISETP.LT.AND P4, PT, R81, R28, P0 ;  /* 0x0000001c5100720c */ /* 0x000fe40000781270 */
[----:B------:R-:W-:Y:S02]  /*1b10*/  LEA.HI.X.SX32 R19, R13, R16, 0x1, P3 ;  /* 0x000000100d137211 */ /* 0x000fe400018f0eff */
[----:B-1----:R-:W-:Y:S02]  /*1b20*/  LEA R4, P5, R7, R6, 0x1 ;  /* 0x0000000607047211 */ /* 0x002fe400078a08ff */
[----:B------:R-:W-:Y:S02]  /*1b30*/  ISETP.LT.AND P3, PT, R85, R28, P0 ;  /* 0x0000001c5500720c */ /* 0x000fe40000761270 */
[----:B------:R-:W-:-:S02]  /*1b40*/  LEA.HI.X.SX32 R5, R7, R16, 0x1, P5 ;  /* 0x0000001007057211 */ /* 0x000fc400028f0eff */
[-C--:B------:R-:W-:Y:S02]  /*1b50*/  LEA R30, P5, R45, R6.reuse, 0x1 ;  /* 0x000000062d1e7211 */ /* 0x080fe400078a08ff */
[----:B------:R-:W-:Y:S01]  /*1b60*/  PRMT R29, RZ, 0x7610, R29 ;  /* 0x00007610ff1d7816 */ /* 0x000fe2000000001d */
[----:B------:R-:W5:Y:S01]  /*1b70*/  @P2 LDG.E.U16 R17, desc[UR26][R4.64] ;  /* 0x0000001a04112981 */ /* 0x000f62000c1e1500 */
[----:B---3--:R-:W-:Y:S02]  /*1b80*/  LEA R8, P2, R11, R6, 0x1 ;  /* 0x000000060b087211 */ /* 0x008fe400078408ff */
[----:B------:R-:W-:Y:S02]  /*1b90*/  LOP3.LUT R89, R37, 0xc, RZ, 0xfc, !PT ;  /* 0x0000000c25597812 */ /* 0x000fe400078efcff */
[----:B------:R-:W-:Y:S01]  /*1ba0*/  PRMT R106, RZ, 0x7610, R106 ;  /* 0x00007610ff6a7816 */ /* 0x000fe2000000006a */
[----:B------:R1:W3:Y:S01]  /*1bb0*/  @P4 LDG.E.U16 R29, desc[UR26][R18.64] ;  /* 0x0000001a121d4981 */ /* 0x0002e2000c1e1500 */
[----:B------:R-:W-:-:S02]  /*1bc0*/  LEA.HI.X.SX32 R31, R45, R16, 0x1, P5 ;  /* 0x000000102d1f7211 */ /* 0x000fc400028f0eff */
[----:B------:R-:W-:Y:S02]  /*1bd0*/  LEA.HI.X.SX32 R9, R11, R16, 0x1, P2 ;  /* 0x000000100b097211 */ /* 0x000fe400010f0eff */
[----:B------:R-:W-:Y:S01]  /*1be0*/  ISETP.LT.AND P2, PT, R89, R28, P0 ;  /* 0x0000001c5900720c */ /* 0x000fe20000741270 */
[----:B------:R-:W2:Y:S01]  /*1bf0*/  @P3 LDG.E.U16 R106, desc[UR26][R30.64] ;  /* 0x0000001a1e6a3981 */ /* 0x000ea2000c1e1500 */
[----:B------:R-:W-:Y:S02]  /*1c00*/  LOP3.LUT R87, R37, 0x12, RZ, 0xfc, !PT ;  /* 0x0000001225577812 */ /* 0x000fe400078efcff */
[----:B-1----:R-:W-:Y:S02]  /*1c10*/  LEA R18, P3, R10, R6, 0x1 ;  /* 0x000000060a127211 */ /* 0x002fe400078608ff */
[----:B------:R-:W-:Y:S02]  /*1c20*/  ISETP.LT.AND P4, PT, R87, R28, P0 ;  /* 0x0000001c5700720c */ /* 0x000fe40000781270 */
[----:B------:R-:W-:-:S02]  /*1c30*/  LOP3.LUT R91, R37, 0x14, RZ, 0xfc, !PT ;  /* 0x00000014255b7812 */ /* 0x000fc400078efcff */
[----:B------:R-:W-:Y:S02]  /*1c40*/  PRMT R112, RZ, 0x7610, R112 ;  /* 0x00007610ff707816 */ /* 0x000fe40000000070 */
[----:B------:R-:W-:Y:S02]  /*1c50*/  LEA.HI.X.SX32 R19, R10, R16, 0x1, P3 ;  /* 0x000000100a137211 */ /* 0x000fe400018f0eff */
[----:B------:R-:W-:Y:S02]  /*1c60*/  ISETP.LT.AND P3, PT, R91, R28, P0 ;  /* 0x0000001c5b00720c */ /* 0x000fe40000761270 */
[----:B------:R-:W-:Y:S01]  /*1c70*/  PRMT R108, RZ, 0x7610, R108 ;  /* 0x00007610ff6c7816 */ /* 0x000fe2000000006c */
[----:B------:R0:W2:Y:S01]  /*1c80*/  @P2 LDG.E.U16 R112, desc[UR26][R18.64] ;  /* 0x0000001a12702981 */ /* 0x0000a2000c1e1500 */
[----:B------:R-:W-:Y:S01]  /*1c90*/  LEA R4, P2, R25, R6, 0x1 ;  /* 0x0000000619047211 */ /* 0x000fe200078408ff */
[----:B------:R-:W-:Y:S01]  /*1ca0*/  IMAD R45, R72, 0x2, R45 ;  /* 0x00000002482d7824 */ /* 0x000fe200078e022d */
[----:B------:R-:W-:-:S02]  /*1cb0*/  LOP3.LUT R93, R37, 0x1c, RZ, 0xfc, !PT ;  /* 0x0000001c255d7812 */ /* 0x000fc400078efcff */
[----:B------:R-:W-:Y:S01]  /*1cc0*/  PRMT R116, RZ, 0x7610, R116 ;  /* 0x00007610ff747816 */ /* 0x000fe20000000074 */
[----:B------:R1:W2:Y:S01]  /*1cd0*/  @P4 LDG.E.U16 R108, desc[UR26][R8.64] ;  /* 0x0000001a086c4981 */ /* 0x0002a2000c1e1500 */
[----:B------:R-:W-:Y:S02]  /*1ce0*/  LEA.HI.X.SX32 R5, R25, R16, 0x1, P2 ;  /* 0x0000001019057211 */ /* 0x000fe400010f0eff */
[----:B------:R-:W-:Y:S01]  /*1cf0*/  ISETP.LT.AND P4, PT, R93, R28, P0 ;  /* 0x0000001c5d00720c */ /* 0x000fe20000781270 */
[----:B0-----:R-:W-:Y:S02]  /*1d00*/  IMAD R19, R32, UR4, RZ ;  /* 0x0000000420137c24 */ /* 0x001fe4000f8e02ff */
[----:B------:R0:W2:Y:S01]  /*1d10*/  @P3 LDG.E.U16 R116, desc[UR26][R4.64] ;  /* 0x0000001a04743981 */ /* 0x0000a2000c1e1500 */
[-C--:B-1----:R-:W-:Y:S02]  /*1d20*/  LEA R8, P5, R45, R6.reuse, 0x1 ;  /* 0x000000062d087211 */ /* 0x082fe400078a08ff */
[----:B------:R-:W-:-:S02]  /*1d30*/  LEA R30, P3, R33, R6, 0x1 ;  /* 0x00000006211e7211 */ /* 0x000fc400078608ff */
[----:B------:R-:W-:Y:S02]  /*1d40*/  LEA.HI.X.SX32 R9, R45, R16, 0x1, P5 ;  /* 0x000000102d097211 */ /* 0x000fe400028f0eff */
[----:B------:R-:W-:Y:S02]  /*1d50*/  LOP3.LUT R76, R0, 0x1f, RZ, 0xc0, !PT ;  /* 0x0000001f004c7812 */ /* 0x000fe400078ec0ff */
[----:B------:R-:W-:Y:S01]  /*1d60*/  LEA R32, P5, R35, R6, 0x1 ;  /* 0x0000000623207211 */ /* 0x000fe200078a08ff */
[----:B------:R-:W-:Y:S01]  /*1d70*/  IMAD R18, R26, UR4, RZ ;  /* 0x000000041a127c24 */ /* 0x000fe2000f8e02ff */
[----:B------:R-:W-:Y:S01]  /*1d80*/  PRMT R114, RZ, 0x7610, R114 ;  /* 0x00007610ff727816 */ /* 0x000fe20000000072 */
[----:B------:R-:W-:Y:S01]  /*1d90*/  IMAD R26, R34, UR4, RZ ;  /* 0x00000004221a7c24 */ /* 0x000fe2000f8e02ff */
[----:B------:R-:W-:Y:S01]  /*1da0*/  LEA.HI.X.SX32 R31, R33, R16, 0x1, P3 ;  /* 0x00000010211f7211 */ /* 0x000fe200018f0eff */
[----:B------:R-:W-:Y:S01]  /*1db0*/  IMAD R45, R72, 0x2, R45 ;  /* 0x00000002482d7824 */ /* 0x000fe200078e022d */
[----:B------:R-:W-:Y:S01]  /*1dc0*/  LEA R34, P3, R39, R6, 0x1 ;  /* 0x0000000627227211 */ /* 0x000fe200078608ff */
[----:B------:R-:W-:Y:S01]  /*1dd0*/  IMAD R7, R76, R73, RZ ;  /* 0x000000494c077224 */ /* 0x000fe200078e02ff */
[----:B------:R-:W-:Y:S01]  /*1de0*/  LEA.HI.X.SX32 R33, R35, R16, 0x1, P5 ;  /* 0x0000001023217211 */ /* 0x000fe200028f0eff */
[----:B------:R1:W4:Y:S01]  /*1df0*/  @P4 LDG.E.U16 R114, desc[UR26][R8.64] ;  /* 0x0000001a08724981 */ /* 0x000322000c1e1500 */
[----:B------:R-:W-:-:S02]  /*1e00*/  LEA R38, P5, R43, R6, 0x1 ;  /* 0x000000062b267211 */ /* 0x000fc400078a08ff */
[-C--:B------:R-:W-:Y:S02]  /*1e10*/  LEA.HI.X.SX32 R35, R39, R16.reuse, 0x1, P3 ;  /* 0x0000001027237211 */ /* 0x080fe400018f0eff */
[----:B------:R-:W-:Y:S02]  /*1e20*/  LEA.HI.X.SX32 R39, R43, R16, 0x1, P5 ;  /* 0x000000102b277211 */ /* 0x000fe400028f0eff */
[-C--:B0-----:R-:W-:Y:S02]  /*1e30*/  LEA R4, P6, R45, R6.reuse, 0x1 ;  /* 0x000000062d047211 */ /* 0x081fe400078c08ff */
[----:B------:R-:W-:Y:S02]  /*1e40*/  LEA R70, P2, R7, UR10, 0x1 ;  /* 0x0000000a07467c11 */ /* 0x000fe4000f8408ff */
[----:B-1----:R-:W-:Y:S01]  /*1e50*/  LEA R8, P5, R15, R6, 0x1 ;  /* 0x000000060f087211 */ /* 0x002fe200078a08ff */
[----:B------:R-:W-:Y:S01]  /*1e60*/  IMAD R49, R49, UR4, RZ ;  /* 0x0000000431317c24 */ /* 0x000fe2000f8e02ff */
[----:B------:R-:W-:Y:S01]  /*1e70*/  LEA.HI.X.SX32 R5, R45, R16, 0x1, P6 ;  /* 0x000000102d057211 */ /* 0x000fe200030f0eff */
[----:B------:R-:W-:Y:S01]  /*1e80*/  IMAD R51, R51, UR4, RZ ;  /* 0x0000000433337c24 */ /* 0x000fe2000f8e02ff */
[----:B------:R-:W-:-:S02]  /*1e90*/  LEA.HI.X.SX32 R7, R7, UR11, 0x1, P2 ;  /* 0x0000000b07077c11 */ /* 0x000fc400090f0eff */
[----:B------:R-:W-:Y:S02]  /*1ea0*/  LEA R42, P6, R19, R70, 0x1 ;  /* 0x00000046132a7211 */ /* 0x000fe400078c08ff */
[----:B------:R-:W-:Y:S02]  /*1eb0*/  LEA.HI.X.SX32 R9, R15, R16, 0x1, P5 ;  /* 0x000000100f097211 */ /* 0x000fe400028f0eff */
[-C--:B------:R-:W-:Y:S01]  /*1ec0*/  LEA R44, P5, R26, R70.reuse, 0x1 ;  /* 0x000000461a2c7211 */ /* 0x080fe200078a08ff */
[----:B------:R-:W-:Y:S01]  /*1ed0*/  IMAD R36, R36, UR4, RZ ;  /* 0x0000000424247c24 */ /* 0x000fe2000f8e02ff */
[-C--:B------:R-:W-:Y:S01]  /*1ee0*/  LEA R40, P3, R18, R70.reuse, 0x1 ;  /* 0x0000004612287211 */ /* 0x080fe200078608ff */
[----:B------:R-:W-:Y:S01]  /*1ef0*/  IMAD R55, R55, UR4, RZ ;  /* 0x0000000437377c24 */ /* 0x000fe2000f8e02ff */
[----:B------:R-:W-:Y:S01]  /*1f00*/  LEA.HI.X.SX32 R43, R19, R7, 0x1, P6 ;  /* 0x00000007132b7211 */ /* 0x000fe200030f0eff */
[----:B------:R-:W-:Y:S01]  /*1f10*/  IMAD R57, R57, UR4, RZ ;  /* 0x0000000439397c24 */ /* 0x000fe2000f8e02ff */
[----:B------:R-:W-:-:S02]  /*1f20*/  LEA R48, P6, R49, R70, 0x1 ;  /* 0x0000004631307211 */ /* 0x000fc400078c08ff */
[-C--:B------:R-:W-:Y:S01]  /*1f30*/  LEA.HI.X.SX32 R45, R26, R7.reuse, 0x1, P5 ;  /* 0x000000071a2d7211 */ /* 0x080fe200028f0eff */
[----:B------:R-:W-:Y:S01]  /*1f40*/  IMAD R71, R41, UR4, RZ ;  /* 0x0000000429477c24 */ /* 0x000fe2000f8e02ff */
[-C--:B------:R-:W-:Y:S01]  /*1f50*/  LEA R50, P5, R51, R70.reuse, 0x1 ;  /* 0x0000004633327211 */ /* 0x080fe200078a08ff */
[----:B------:R-:W-:Y:S01]  /*1f60*/  IMAD R53, R53, UR4, RZ ;  /* 0x0000000435357c24 */ /* 0x000fe2000f8e02ff */
[-C--:B------:R-:W-:Y:S01]  /*1f70*/  LEA.HI.X.SX32 R41, R18, R7.reuse, 0x1, P3 ;  /* 0x0000000712297211 */ /* 0x080fe200018f0eff */
[----:B------:R-:W-:Y:S01]  /*1f80*/  IMAD R61, R61, UR4, RZ ;  /* 0x000000043d3d7c24 */ /* 0x000fe2000f8e02ff */
[-C--:B------:R-:W-:Y:S02]  /*1f90*/  LEA R46, P3, R36, R70.reuse, 0x1 ;  /* 0x00000046242e7211 */ /* 0x080fe400078608ff */
[----:B------:R-:W-:Y:S01]  /*1fa0*/  LEA.HI.X.SX32 R49, R49, R7, 0x1, P6 ;  /* 0x0000000731317211 */ /* 0x000fe200030f0eff */
[----:B------:R-:W-:Y:S01]  /*1fb0*/  IMAD R63, R63, UR4, RZ ;  /* 0x000000043f3f7c24 */ /* 0x000fe2000f8e02ff */
[----:B------:R-:W-:-:S02]  /*1fc0*/  LEA R54, P6, R55, R70, 0x1 ;  /* 0x0000004637367211 */ /* 0x000fc400078c08ff */
[-C--:B------:R-:W-:Y:S02]  /*1fd0*/  LEA.HI.X.SX32 R51, R51, R7.reuse, 0x1, P5 ;  /* 0x0000000733337211 */ /* 0x080fe400028f0eff */
        /* <DEDUP_REMOVED lines=11> */
[----:B------:R-:W-:Y:S02]  /*2090*/  LOP3.LUT R97, R37, 0x16, RZ, 0xfc, !PT ;  /* 0x0000001625617812 */ /* 0x000fe400078efcff */
[-C--:B------:R-:W-:Y:S02]  /*20a0*/  LEA.HI.X.SX32 R53, R53, R7.reuse, 0x1, P3 ;  /* 0x0000000735357211 */ /* 0x080fe400018f0eff */
[----:B------:R-:W-:Y:S02]  /*20b0*/  LEA R58, P3, R59, R70, 0x1 ;  /* 0x000000463b3a7211 */ /* 0x000fe400078608ff */
[----:B------:R-:W-:-:S02]  /*20c0*/  LEA.HI.X.SX32 R61, R61, R7, 0x1, P6 ;  /* 0x000000073d3d7211 */ /* 0x000fc400030f0eff */
[-C--:B------:R-:W-:Y:S02]  /*20d0*/  LEA R66, P6, R67, R70.reuse, 0x1 ;  /* 0x0000004643427211 */ /* 0x080fe400078c08ff */
[-C--:B------:R-:W-:Y:S02]  /*20e0*/  LEA.HI.X.SX32 R63, R63, R7.reuse, 0x1, P5 ;  /* 0x000000073f3f7211 */ /* 0x080fe400028f0eff */
[----:B------:R-:W-:Y:S02]  /*20f0*/  LEA R68, P5, R69, R70, 0x1 ;  /* 0x0000004645447211 */ /* 0x000fe400078a08ff */
[----:B------:R-:W-:Y:S02]  /*2100*/  ISETP.LT.AND P2, PT, R97, R28, P0 ;  /* 0x0000001c6100720c */ /* 0x000fe40000741270 */
[----:B------:R-:W-:Y:S02]  /*2110*/  LEA.HI.X.SX32 R59, R59, R7, 0x1, P3 ;  /* 0x000000073b3b7211 */ /* 0x000fe400018f0eff */
[----:B------:R-:W-:-:S02]  /*2120*/  LEA R64, P3, R65, R70, 0x1 ;  /* 0x0000004641407211 */ /* 0x000fc400078608ff */
[-C--:B------:R-:W-:Y:S02]  /*2130*/  LEA.HI.X.SX32 R67, R67, R7.reuse, 0x1, P6 ;  /* 0x0000000743437211 */ /* 0x080fe400030f0eff */
[----:B------:R-:W-:Y:S02]  /*2140*/  LEA R70, P6, R71, R70, 0x1 ;  /* 0x0000004647467211 */ /* 0x000fe400078c08ff */
[-C--:B------:R-:W-:Y:S02]  /*2150*/  LEA.HI.X.SX32 R69, R69, R7.reuse, 0x1, P5 ;  /* 0x0000000745457211 */ /* 0x080fe400028f0eff */
[----:B------:R-:W-:Y:S02]  /*2160*/  LEA R6, P5, R23, R6, 0x1 ;  /* 0x0000000617067211 */ /* 0x000fe400078a08ff */
[-C--:B------:R-:W-:Y:S02]  /*2170*/  LEA.HI.X.SX32 R65, R65, R7.reuse, 0x1, P3 ;  /* 0x0000000741417211 */ /* 0x080fe400018f0eff */
[----:B------:R-:W-:-:S02]  /*2180*/  LEA.HI.X.SX32 R71, R71, R7, 0x1, P6 ;  /* 0x0000000747477211 */ /* 0x000fc400030f0eff */
[----:B------:R-:W-:Y:S02]  /*2190*/  PRMT R96, RZ, 0x7610, R96 ;  /* 0x00007610ff607816 */ /* 0x000fe40000000060 */
[----:B------:R-:W-:Y:S02]  /*21a0*/  LOP3.LUT R95, R37, 0xe, RZ, 0xfc, !PT ;  /* 0x0000000e255f7812 */ /* 0x000fe400078efcff */
[----:B------:R-:W-:Y:S02]  /*21b0*/  LEA.HI.X.SX32 R7, R23, R16, 0x1, P5 ;  /* 0x0000001017077211 */ /* 0x000fe400028f0eff */
[C---:B------:R-:W-:Y:S02]  /*21c0*/  LOP3.LUT R101, R37.reuse, 0x2, RZ, 0xfc, !PT ;  /* 0x0000000225657812 */ /* 0x040fe400078efcff */
[----:B------:R-:W-:Y:S01]  /*21d0*/  LOP3.LUT R99, R37, 0x1e, RZ, 0xfc, !PT ;  /* 0x0000001e25637812 */ /* 0x000fe200078efcff */
[----:B------:R-:W4:Y:S01]  /*21e0*/  @P2 LDG.E.U16 R96, desc[UR26][R6.64] ;  /* 0x0000001a06602981 */ /* 0x000f22000c1e1500 */
[----:B------:R-:W-:-:S02]  /*21f0*/  ISETP.LT.AND P4, PT, R95, R28, P0 ;  /* 0x0000001c5f00720c */ /* 0x000fc40000781270 */
[-C--:B------:R-:W-:Y:S02]  /*2200*/  ISETP.LT.AND P2, PT, R101, R28.reuse, P0 ;  /* 0x0000001c6500720c */ /* 0x080fe40000741270 */
[----:B------:R-:W-:Y:S02]  /*2210*/  ISETP.LT.AND P3, PT, R99, R28, P0 ;  /* 0x0000001c6300720c */ /* 0x000fe40000761270 */
[----:B------:R-:W-:Y:S02]  /*2220*/  PRMT R98, RZ, 0x7610, R98 ;  /* 0x00007610ff627816 */ /* 0x000fe40000000062 */
[----:B------:R-:W-:Y:S02]  /*2230*/  PRMT R118, RZ, 0x7610, R118 ;  /* 0x00007610ff767816 */ /* 0x000fe40000000076 */
[----:B------:R-:W-:Y:S02]  /*2240*/  PRMT R94, RZ, 0x7610, R94 ;  /* 0x00007610ff5e7816 */ /* 0x000fe4000000005e */
[C---:B------:R-:W-:Y:S01]  /*2250*/  LOP3.LUT R103, R37.reuse, 0x4, RZ, 0xfc, !PT ;  /* 0x0000000425677812 */ /* 0x040fe200078efcff */
[----:B------:R-:W4:Y:S01]  /*2260*/  @P4 LDG.E.U16 R98, desc[UR26][R8.64] ;  /* 0x0000001a08624981 */ /* 0x000f22000c1e1500 */
[----:B------:R-:W-:-:S02]  /*2270*/  LOP3.LUT R105, R37, 0x6, RZ, 0xfc, !PT ;  /* 0x0000000625697812 */ /* 0x000fc400078efcff */
[-C--:B------:R-:W-:Y:S01]  /*2280*/  ISETP.LT.AND P4, PT, R37, R28.reuse, P0 ;  /* 0x0000001c2500720c */ /* 0x080fe20000781270 */
[----:B------:R-:W4:Y:S01]  /*2290*/  @P2 LDG.E.U16 R118, desc[UR26][R32.64] ;  /* 0x0000001a20762981 */ /* 0x000f22000c1e1500 */
[----:B------:R-:W-:-:S03]  /*22a0*/  ISETP.LT.AND P2, PT, R103, R28, P0 ;  /* 0x0000001c6700720c */ /* 0x000fc60000741270 */
[----:B------:R0:W4:Y:S01]  /*22b0*/  @P3 LDG.E.U16 R94, desc[UR26][R4.64] ;  /* 0x0000001a045e3981 */ /* 0x000122000c1e1500 */
[-C--:B------:R-:W-:Y:S02]  /*22c0*/  ISETP.LT.AND P3, PT, R105, R28.reuse, P0 ;  /* 0x0000001c6900720c */ /* 0x080fe40000761270 */
[----:B------:R-:W-:Y:S02]  /*22d0*/  ISETP.LT.AND P0, PT, R76, R28, P0 ;  /* 0x0000001c4c00720c */ /* 0x000fe40000701270 */
[----:B------:R-:W-:Y:S02]  /*22e0*/  PRMT R19, RZ, 0x7610, R19 ;  /* 0x00007610ff137816 */ /* 0x000fe40000000013 */
[----:B------:R-:W-:Y:S02]  /*22f0*/  PRMT R100, RZ, 0x7610, R100 ;  /* 0x00007610ff647816 */ /* 0x000fe40000000064 */
[----:B------:R-:W-:Y:S02]  /*2300*/  PRMT R92, RZ, 0x7610, R92 ;  /* 0x00007610ff5c7816 */ /* 0x000fe4000000005c */
[----:B------:R-:W-:Y:S01]  /*2310*/  PRMT R90, RZ, 0x7610, R90 ;  /* 0x00007610ff5a7816 */ /* 0x000fe2000000005a */
[----:B------:R-:W4:Y:S01]  /*2320*/  @P4 LDG.E.U16 R19, desc[UR26][R30.64] ;  /* 0x0000001a1e134981 */ /* 0x000f22000c1e1500 */
[----:B------:R-:W-:-:S02]  /*2330*/  PRMT R88, RZ, 0x7610, R88 ;  /* 0x00007610ff587816 */ /* 0x000fc40000000058 */
[----:B------:R-:W-:Y:S01]  /*2340*/  PRMT R86, RZ, 0x7610, R86 ;  /* 0x00007610ff567816 */ /* 0x000fe20000000056 */
[----:B------:R-:W4:Y:S01]  /*2350*/  @P2 LDG.E.U16 R100, desc[UR26][R34.64] ;  /* 0x0000001a22642981 */ /* 0x000f22000c1e1500 */
[----:B------:R-:W-:Y:S02]  /*2360*/  PRMT R84, RZ, 0x7610, R84 ;  /* 0x00007610ff547816 */ /* 0x000fe40000000054 */
[----:B------:R-:W-:Y:S01]  /*2370*/  PRMT R82, RZ, 0x7610, R82 ;  /* 0x00007610ff527816 */ /* 0x000fe20000000052 */
[----:B------:R-:W4:Y:S01]  /*2380*/  @P3 LDG.E.U16 R92, desc[UR26][R38.64] ;  /* 0x0000001a265c3981 */ /* 0x000f22000c1e1500 */
        /* <DEDUP_REMOVED lines=15> */
[----:B------:R-:W-:-:S03]  /*2480*/  PRMT R109, RZ, 0x7610, R109 ;  /* 0x00007610ff6d7816 */ /* 0x000fc6000000006d */
[----:B------:R-:W4:Y:S04]  /*2490*/  @P0 LDG.E.U16 R80, desc[UR26][R60.64] ;  /* 0x0000001a3c500981 */ /* 0x000f28000c1e1500 */
        /* <DEDUP_REMOVED lines=9> */
[----:B------:R-:W4:Y:S01]  /*2530*/  @P0 LDG.E.U16 R109, desc[UR26][R70.64] ;  /* 0x0000001a466d0981 */ /* 0x000f22000c1e1500 */
[----:B0-----:R-:W-:-:S02]  /*2540*/  SHF.R.S32.HI R4, RZ, 0x1f, R21 ;  /* 0x0000001fff047819 */ /* 0x001fc40000011415 */
[----:B------:R-:W-:Y:S02]  /*2550*/  SHF.R.S32.HI R78, RZ, 0x6, R0 ;  /* 0x00000006ff4e7819 */ /* 0x000fe40000011400 */
[----:B------:R-:W-:Y:S02]  /*2560*/  SHF.L.U64.HI R21, R21, 0x1, R4 ;  /* 0x0000000115157819 */ /* 0x000fe40000010204 */
[----:B------:R-:W-:Y:S02]  /*2570*/  SHF.R.S32.HI R8, RZ, 0x1f, R12 ;  /* 0x0000001fff087819 */ /* 0x000fe4000001140c */
[----:B------:R-:W-:Y:S01]  /*2580*/  LEA R18, P2, R12, R20, 0x1 ;  /* 0x000000140c127211 */ /* 0x000fe200078408ff */
[----:B------:R-:W-:Y:S01]  /*2590*/  IMAD.SHL.U32 R5, R14, 0x2, RZ ;  /* 0x000000020e057824 */ /* 0x000fe200078e00ff */
[----:B------:R-:W-:Y:S02]  /*25a0*/  SGXT R78, R78, 0x1 ;  /* 0x000000014e4e781a */ /* 0x000fe40000000200 */
[----:B------:R-:W-:-:S02]  /*25b0*/  ISETP.NE.U32.AND P0, PT, R24, RZ, PT ;  /* 0x000000ff1800720c */ /* 0x000fc40003f05070 */
[----:B------:R-:W-:Y:S02]  /*25c0*/  LEA.HI.X R8, R12, R21, R8, 0x1, P2 ;  /* 0x000000150c087211 */ /* 0x000fe400010f0c08 */
[----:B------:R-:W-:Y:S02]  /*25d0*/  SHF.R.S32.HI R4, RZ, 0x1f, R10 ;  /* 0x0000001fff047819 */ /* 0x000fe4000001140a */
[----:B------:R-:W-:Y:S02]  /*25e0*/  SHF.R.S32.HI R24, RZ, 0x1f, R15 ;  /* 0x0000001fff187819 */ /* 0x000fe4000001140f */
[-C--:B------:R-:W-:Y:S02]  /*25f0*/  LEA R14, P3, R10, R20.reuse, 0x1 ;  /* 0x000000140a0e7211 */ /* 0x080fe400078608ff */
[----:B------:R-:W-:Y:S02]  /*2600*/  LEA R12, P4, R15, R20, 0x1 ;  /* 0x000000140f0c7211 */ /* 0x000fe400078808ff */
[----:B------:R-:W-:-:S02]  /*2610*/  SHF.R.S32.HI R6, RZ, 0x1f, R22 ;  /* 0x0000001fff067819 */ /* 0x000fc40000011416 */
[----:B------:R-:W-:Y:S02]  /*2620*/  LEA R16, P2, R22, R20, 0x1 ;  /* 0x0000001416107211 */ /* 0x000fe400078408ff */
[----:B------:R-:W-:Y:S02]  /*2630*/  LOP3.LUT R78, R5, 0x90, R78, 0x78, !PT ;  /* 0x00000090054e7812 */ /* 0x000fe400078e784e */
[-C--:B------:R-:W-:Y:S02]  /*2640*/  LEA.HI.X R4, R10, R21.reuse, R4, 0x1, P3 ;  /* 0x000000150a047211 */ /* 0x080fe400018f0c04 */
[-C--:B------:R-:W-:Y:S02]  /*2650*/  LEA.HI.X R5, R15, R21.reuse, R24, 0x1, P4 ;  /* 0x000000150f057211 */ /* 0x080fe400020f0c18 */
[----:B------:R-:W-:Y:S02]  /*2660*/  LEA.HI.X R6, R22, R21, R6, 0x1, P2 ;  /* 0x0000001516067211 */ /* 0x000fe400010f0c06 */
[----:B------:R-:W-:-:S02]  /*2670*/  SHF.R.S32.HI R24, RZ, 0x1f, R11 ;  /* 0x0000001fff187819 */ /* 0x000fc4000001140b */
[-C--:B------:R-:W-:Y:S02]  /*2680*/  LEA R15, P3, R11, R20.reuse, 0x1 ;  /* 0x000000140b0f7211 */ /* 0x080fe400078608ff */
[----:B------:R-:W-:Y:S02]  /*2690*/  SHF.R.S32.HI R22, RZ, 0x1f, R13 ;  /* 0x0000001fff167819 */ /* 0x000fe4000001140d */
[----:B------:R-:W-:Y:S01]  /*26a0*/  LEA R10, P2, R13, R20, 0x1 ;  /* 0x000000140d0a7211 */ /* 0x000fe200078408ff */
[----:B------:R-:W-:-:S04]  /*26b0*/  @!UP1 UIADD3 UR4, UPT, UPT, -UR6, 0x100000, URZ ;  /* 0x0010000006049890 */ /* 0x000fc8000fffe1ff */
[----:B------:R-:W-:Y:S02]  /*26c0*/  @!UP1 USHF.L.U32 UR5, UR4, 0xb, URZ ;  /* 0x0000000b04059899 */ /* 0x000fe400080006ff */
[----:B------:R-:W-:Y:S01]  /*26d0*/  @!UP1 USHF.L.U32 UR4, UR4, 0x1, URZ ;  /* 0x0000000104049899 */ /* 0x000fe200080006ff */
[-C--:B------:R-:W-:Y:S02]  /*26e0*/  LEA.HI.X R9, R11, R21.reuse, R24, 0x1, P3 ;  /* 0x000000150b097211 */ /* 0x080fe400018f0c18 */
[----:B------:R-:W-:Y:S01]  /*26f0*/  LEA.HI.X R7, R13, R21, R22, 0x1, P2 ;  /* 0x000000150d077211 */ /* 0x000fe200010f0c16 */
[----:B------:R-:W-:Y:S01]  /*2700*/  IMAD R22, R83, R72, RZ ;  /* 0x0000004853167224 */ /* 0x000fe200078e02ff */
[----:B------:R-:W-:Y:S02]  /*2710*/  SHF.R.S32.HI R104, RZ, 0x1f, R23 ;  /* 0x0000001fff687819 */ /* 0x000fe40000011417 */
[----:B------:R-:W-:Y:S01]  /*2720*/  LEA R11, P3, R23, R20, 0x1 ;  /* 0x00000014170b7211 */ /* 0x000fe200078608ff */
[----:B------:R-:W-:Y:S01]  /*2730*/  IMAD R36, R85, R72, RZ ;  /* 0x0000004855247224 */ /* 0x000fe200078e02ff */
[----:B------:R-:W-:-:S02]  /*2740*/  SHF.R.S32.HI R102, RZ, 0x1f, R25 ;  /* 0x0000001fff667819 */ /* 0x000fc40000011419 */
[----:B------:R-:W-:Y:S02]  /*2750*/  LEA R13, P2, R25, R20, 0x1 ;  /* 0x00000014190d7211 */ /* 0x000fe400078408ff */
[-C--:B------:R-:W-:Y:S01]  /*2760*/  LEA.HI.X R104, R23, R21.reuse, R104, 0x1, P3 ;  /* 0x0000001517687211 */ /* 0x080fe200018f0c68 */
[----:B------:R-:W-:Y:S01]  /*2770*/  IMAD.SHL.U32 R23, R22, 0x2, RZ ;  /* 0x0000000216177824 */ /* 0x000fe200078e00ff */
[----:B------:R-:W-:Y:S01]  /*2780*/  VOTEU.ALL UP1, P1 ;  /* 0x0000000000ff7886 */ /* 0x000fe20000820000 */
[----:B------:R-:W-:Y:S01]  /*2790*/  LEA.HI.X R102, R25, R21, R102, 0x1, P2 ;  /* 0x0000001519667211 */ /* 0x000fe200010f0c66 */
[----:B------:R-:W-:Y:S02]  /*27a0*/  IMAD.SHL.U32 R25, R36, 0x2, RZ ;  /* 0x0000000224197824 */ /* 0x000fe400078e00ff */
[--C-:B------:R-:W-:Y:S01]  /*27b0*/  IADD3 R26, P4, P5, R23, UR8, R20.reuse ;  /* 0x00000008171a7c10 */ /* 0x100fe2000fd9e014 */
[----:B------:R0:W1:Y:S01]  /*27c0*/  @!UP1 SYNCS.EXCH.64 URZ, [UR13+0x4008], UR4 ;  /* 0x004008040dff95b2 */ /* 0x0000620008000100 */
[----:B------:R-:W-:Y:S01]  /*27d0*/  IMAD R23, R93, R72, RZ ;  /* 0x000000485d177224 */ /* 0x000fe200078e02ff */
[----:B---3--:R3:W-:Y:S01]  /*27e0*/  STS.U16 [R78+UR13+0x800], R29 ;  /* 0x0008001d4e007988 */ /* 0x0087e2000800040d */
[----:B------:R-:W-:Y:S01]  /*27f0*/  IMAD.HI R22, R22, 0x2, RZ ;  /* 0x0000000216167827 */ /* 0x000fe200078e02ff */
[----:B------:R-:W-:-:S03]  /*2800*/  IADD3 R24, P2, P3, R25, UR8, R20 ;  /* 0x0000000819187c10 */ /* 0x000fc6000fb5e014 */
[----:B------:R-:W-:Y:S02]  /*2810*/  IMAD.SHL.U32 R25, R23, 0x2, RZ ;  /* 0x0000000217197824 */ /* 0x000fe400078e00ff */
[----:B------:R-:W-:-:S04]  /*2820*/  IMAD.HI R36, R36, 0x2, RZ ;  /* 0x0000000224247827 */ /* 0x000fc800078e02ff */
[----:B---3--:R-:W-:Y:S01]  /*2830*/  IMAD R29, R99, R72, RZ ;  /* 0x00000048631d7224 */ /* 0x008fe200078e02ff */
[----:B--2---:R2:W-:Y:S03]  /*2840*/  STS.U16 [R78+UR13+0x400], R27 ;  /* 0x0004001b4e007988 */ /* 0x0045e6000800040d */
[----:B------:R-:W-:Y:S01]  /*2850*/  IMAD.SHL.U32 R74, R29, 0x2, RZ ;  /* 0x000000021d4a7824 */ /* 0x000fe200078e00ff */
[--C-:B--2---:R-:W-:Y:S02]  /*2860*/  IADD3.X R27, PT, PT, R22, UR9, R21.reuse, P4, P5 ;  /* 0x00000009161b7c10 */ /* 0x104fe4000a7ea415 */
[--C-:B------:R-:W-:Y:S02]  /*2870*/  IADD3 R22, P5, P4, R25, UR8, R20.reuse ;  /* 0x0000000819167c10 */ /* 0x100fe4000fcbe014 */
[----:B------:R-:W-:Y:S01]  /*2880*/  IADD3.X R25, PT, PT, R36, UR9, R21, P2, P3 ;  /* 0x0000000924197c10 */ /* 0x000fe200097e6415 */
[----:B------:R-:W-:Y:S01]  /*2890*/  IMAD.HI R36, R23, 0x2, RZ ;  /* 0x0000000217247827 */ /* 0x000fe200078e02ff */
[----:B------:R-:W-:-:S03]  /*28a0*/  IADD3 R20, P2, P3, R74, UR8, R20 ;  /* 0x000000084a147c10 */ /* 0x000fc6000fb5e014 */
[----:B------:R-:W-:Y:S01]  /*28b0*/  IMAD.HI R74, R29, 0x2, RZ ;  /* 0x000000021d4a7827 */ /* 0x000fe200078e02ff */
[--C-:B------:R-:W-:Y:S02]  /*28c0*/  IADD3.X R23, PT, PT, R36, UR9, R21.reuse, P5, P4 ;  /* 0x0000000924177c10 */ /* 0x100fe4000afe8415 */
[----:B------:R-:W-:Y:S02]  /*28d0*/  LOP3.LUT R36, R78, 0x40, RZ, 0x3c, !PT ;  /* 0x000000404e247812 */ /* 0x000fe400078e3cff */
[----:B------:R-:W-:Y:S02]  /*28e0*/  IADD3.X R21, PT, PT, R74, UR9, R21, P2, P3 ;  /* 0x000000094a157c10 */ /* 0x000fe400097e6415 */
[C---:B------:R-:W-:Y:S02]  /*28f0*/  LOP3.LUT R74, R78.reuse, 0x20, RZ, 0x3c, !PT ;  /* 0x000000204e4a7812 */ /* 0x040fe400078e3cff */
[----:B------:R-:W-:Y:S01]  /*2900*/  LOP3.LUT R29, R78, 0x60, RZ, 0x3c, !PT ;  /* 0x000000604e1d7812 */ /* 0x000fe200078e3cff */
[----:B-----5:R2:W-:Y:S01]  /*2910*/  STS.U16 [R78+UR13+0xc00], R17 ;  /* 0x000c00114e007988 */ /* 0x0205e2000800040d */
[----:B------:R-:W-:-:S02]  /*2920*/  IADD3 R16, P6, PT, R16, UR8, RZ ;  /* 0x0000000810107c10 */ /* 0x000fc4000ffde0ff */
[----:B------:R-:W-:Y:S02]  /*2930*/  IADD3 R12, P2, PT, R12, UR8, RZ ;  /* 0x000000080c0c7c10 */ /* 0x000fe4000ff5e0ff */
[----:B------:R-:W-:Y:S02]  /*2940*/  IADD3 R18, P3, PT, R18, UR8, RZ ;  /* 0x0000000812127c10 */ /* 0x000fe4000ff7e0ff */
[----:B--2---:R-:W-:Y:S02]  /*2950*/  IADD3.X R17, PT, PT, R6, UR9, RZ, P6, !PT ;  /* 0x0000000906117c10 */ /* 0x004fe4000b7fe4ff */
[----:B------:R-:W-:Y:S02]  /*2960*/  IADD3 R6, P6, PT, R13, UR8, RZ ;  /* 0x000000080d067c10 */ /* 0x000fe4000ffde0ff */
[----:B------:R-:W-:Y:S02]  /*2970*/  IADD3.X R13, PT, PT, R5, UR9, RZ, P2, !PT ;  /* 0x00000009050d7c10 */ /* 0x000fe400097fe4ff */
[----:B------:R-:W-:-:S02]  /*2980*/  ISETP.LT.OR P2, PT, R75, 0x20, P0 ;  /* 0x000000204b00780c */ /* 0x000fc40000741670 */
[----:B------:R-:W-:Y:S02]  /*2990*/  IADD3 R14, P5, PT, R14, UR8, RZ ;  /* 0x000000080e0e7c10 */ /* 0x000fe4000ffbe0ff */
[----:B------:R-:W-:Y:S01]  /*29a0*/  IADD3 R10, P4, PT, R10, UR8, RZ ;  /* 0x000000080a0a7c10 */ /* 0x000fe2000ff9e0ff */
[----:B------:R-:W-:Y:S01]  /*29b0*/  UMOV UR6, URZ ;  /* 0x000000ff00067c82 */ /* 0x000fe20008000000 */
[----:B------:R-:W-:Y:S01]  /*29c0*/  IMAD.SHL.U32 R73, R73, 0x20, RZ ;  /* 0x0000002049497824 */ /* 0x000fe200078e00ff */
[----:B----4-:R-:W-:Y:S04]  /*29d0*/  STS.U16 [R78+UR13], R19 ;  /* 0x000000134e007988 */ /* 0x010fe8000800040d */
[----:B------:R-:W-:Y:S04]  /*29e0*/  STS.U16 [R74+UR13+0x500], R110 ;  /* 0x0005006e4a007988 */ /* 0x000fe8000800040d */
[----:B------:R-:W-:Y:S04]  /*29f0*/  STS.U16 [R74+UR13+0xd00], R106 ;  /* 0x000d006a4a007988 */ /* 0x000fe8000800040d */
[----:B------:R-:W-:Y:S04]  /*2a00*/  STS.U16 [R74+UR13+0x900], R108 ;  /* 0x0009006c4a007988 */ /* 0x000fe8000800040d */
[----:B------:R-:W-:Y:S04]  /*2a10*/  STS.U16 [R74+UR13+0x100], R118 ;  /* 0x000100764a007988 */ /* 0x000fe8000800040d */
[----:B------:R-:W-:Y:S04]  /*2a20*/  STS.U16 [R36+UR13+0x600], R112 ;  /* 0x0006007024007988 */ /* 0x000fe8000800040d */
[----:B------:R-:W-:Y:S04]  /*2a30*/  STS.U16 [R36+UR13+0xa00], R116 ;  /* 0x000a007424007988 */ /* 0x000fe8000800040d */
[----:B------:R-:W-:Y:S04]  /*2a40*/  STS.U16 [R36+UR13+0xe00], R114 ;  /* 0x000e007224007988 */ /* 0x000fe8000800040d */
[----:B------:R-:W-:Y:S04]  /*2a50*/  STS.U16 [R36+UR13+0x200], R100 ;  /* 0x0002006424007988 */ /* 0x000fe8000800040d */
[----:B------:R2:W-:Y:S04]  /*2a60*/  STS.U16 [R29+UR13+0x700], R98 ;  /* 0x000700621d007988 */ /* 0x0005e8000800040d */
        /* <DEDUP_REMOVED lines=10> */
[----:B------:R4:W-:Y:S04]  /*2b10*/  STS.U16 [R78+UR13+0x1e00], R119 ;  /* 0x001e00774e007988 */ /* 0x0009e8000800040d */
[----:B------:R0:W-:Y:S04]  /*2b20*/  STS.U16 [R74+UR13+0x1100], R123 ;  /* 0x0011007b4a007988 */ /* 0x0001e8000800040d */
[----:B------:R0:W-:Y:S04]  /*2b30*/  STS.U16 [R74+UR13+0x1300], R121 ;  /* 0x001300794a007988 */ /* 0x0001e8000800040d */
[----:B------:R0:W-:Y:S04]  /*2b40*/  STS.U16 [R74+UR13+0x1500], R113 ;  /* 0x001500714a007988 */ /* 0x0001e8000800040d */
[----:B------:R0:W-:Y:S04]  /*2b50*/  STS.U16 [R74+UR13+0x1700], R117 ;  /* 0x001700754a007988 */ /* 0x0001e8000800040d */
[----:B------:R0:W-:Y:S04]  /*2b60*/  STS.U16 [R74+UR13+0x1900], R115 ;  /* 0x001900734a007988 */ /* 0x0001e8000800040d */
[----:B------:R0:W-:Y:S04]  /*2b70*/  STS.U16 [R74+UR13+0x1b00], R107 ;  /* 0x001b006b4a007988 */ /* 0x0001e8000800040d */
[----:B------:R0:W-:Y:S04]  /*2b80*/  STS.U16 [R74+UR13+0x1d00], R111 ;  /* 0x001d006f4a007988 */ /* 0x0001e8000800040d */
[----:B------:R0:W-:Y:S01]  /*2b90*/  STS.U16 [R74+UR13+0x1f00], R109 ;  /* 0x001f006d4a007988 */ /* 0x0001e2000800040d */
[----:B-1----:R1:W-:Y:S06]  /*2ba0*/  MEMBAR.ALL.CTA ;  /* 0x0000000000007992 */ /* 0x0023ec0000008000 */
[----:B-1----:R-:W1:Y:S01]  /*2bb0*/  FENCE.VIEW.ASYNC.S ;  /* 0x00000000000073c6 */ /* 0x002e620000000000 */
[----:B--2---:R-:W-:-:S04]  /*2bc0*/  SHF.R.S32.HI R98, RZ, 0x1f, R75 ;  /* 0x0000001fff627819 */ /* 0x004fc8000001144b */
[----:B------:R-:W-:-:S04]  /*2bd0*/  LEA.HI R98, R98, R75, RZ, 0x5 ;  /* 0x0000004b62627211 */ /* 0x000fc800078f28ff */
[----:B------:R-:W-:Y:S02]  /*2be0*/  SHF.R.S32.HI R98, RZ, 0x5, R98 ;  /* 0x00000005ff627819 */ /* 0x000fe40000011462 */
[----:B------:R-:W-:Y:S02]  /*2bf0*/  IADD3.X R19, PT, PT, R8, UR9, RZ, P3, !PT ;  /* 0x0000000908137c10 */ /* 0x000fe40009ffe4ff */
[----:B---3--:R-:W-:Y:S01]  /*2c00*/  VIMNMX R80, PT, PT, R98, 0x1, !PT ;  /* 0x0000000162507848 */ /* 0x008fe20007fe0100 */
[----:B-1----:R-:W-:Y:S01]  /*2c10*/  BAR.SYNC.DEFER_BLOCKING 0x0 ;  /* 0x0000000000007b1d */ /* 0x002fe20000010000 */
[----:B------:R-:W-:Y:S02]  /*2c20*/  IADD3 R8, P3, PT, R15, UR8, RZ ;  /* 0x000000080f087c10 */ /* 0x000fe4000ff7e0ff */
[----:B------:R-:W-:Y:S01]  /*2c30*/  IADD3.X R15, PT, PT, R4, UR9, RZ, P5, !PT ;  /* 0x00000009040f7c10 */ /* 0x000fe2000affe4ff */
[----:B----4-:R-:W-:Y:S01]  /*2c40*/  IMAD.SHL.U32 R119, R72, 0x20, RZ ;  /* 0x0000002048777824 */ /* 0x010fe200078e00ff */
[----:B------:R-:W-:Y:S01]  /*2c50*/  IADD3 R4, P5, PT, R11, UR8, RZ ;  /* 0x000000080b047c10 */ /* 0x000fe2000ffbe0ff */
[----:B------:R-:W-:Y:S01]  /*2c60*/  VIADD R72, R80, 0xffffffff ;  /* 0xffffffff50487836 */ /* 0x000fe20000000000 */
[----:B------:R-:W-:-:S02]  /*2c70*/  IADD3.X R11, PT, PT, R7, UR9, RZ, P4, !PT ;  /* 0x00000009070b7c10 */ /* 0x000fc4000a7fe4ff */
[----:B------:R-:W-:Y:S02]  /*2c80*/  IADD3.X R9, PT, PT, R9, UR9, RZ, P3, !PT ;  /* 0x0000000909097c10 */ /* 0x000fe40009ffe4ff */
[----:B------:R-:W-:Y:S02]  /*2c90*/  IADD3.X R7, PT, PT, R102, UR9, RZ, P6, !PT ;  /* 0x0000000966077c10 */ /* 0x000fe4000b7fe4ff */
[----:B------:R-:W-:Y:S02]  /*2ca0*/  IADD3.X R5, PT, PT, R104, UR9, RZ, P5, !PT ;  /* 0x0000000968057c10 */ /* 0x000fe4000affe4ff */
[----:B------:R-:W-:Y:S01]  /*2cb0*/  ISETP.NE.U32.AND P3, PT, R72, RZ, PT ;  /* 0x000000ff4800720c */ /* 0x000fe20003f65070 */
[----:B0-----:R-:W-:-:S12]  /*2cc0*/  @P2 BRA `(.L_x_6) ;  /* 0x0000000000682947 */ /* 0x001fd80003800000 */
[----:B------:R-:W-:Y:S02]  /*2cd0*/  UIADD3 UR4, UPT, UPT, UR13, 0x1000, URZ ;  /* 0x000010000d047890 */ /* 0x000fe4000fffe0ff */
[----:B------:R-:W-:Y:S02]  /*2ce0*/  USHF.R.U32.HI UR8, URZ, 0x4, UR13 ;  /* 0x00000004ff087899 */ /* 0x000fe4000801160d */
[----:B------:R-:W-:Y:S02]  /*2cf0*/  USHF.R.U32.HI UR4, URZ, 0x4, UR4 ;  /* 0x00000004ff047899 */ /* 0x000fe40008011604 */
[----:B------:R-:W-:Y:S02]  /*2d00*/  USGXT.U32 UR8, UR8, 0xe ;  /* 0x0000000e0808789a */ /* 0x000fe40008000000 */
[----:B------:R-:W-:Y:S01]  /*2d10*/  USGXT.U32 UR10, UR4, 0xe ;  /* 0x0000000e040a789a */ /* 0x000fe20008000000 */
[----:B------:R-:W-:Y:S01]  /*2d20*/  UMOV UR16, 0x80 ;  /* 0x0000008000107882 */ /* 0x000fe20000000000 */
[----:B------:R-:W-:Y:S01]  /*2d30*/  UMOV UR17, 0x40004040 ;  /* 0x4000404000117882 */ /* 0x000fe20000000000 */
[----:B------:R-:W-:Y:S01]  /*2d40*/  UMOV UR18, 0xfffffffe ;  /* 0xfffffffe00127882 */ /* 0x000fe20000000000 */
[----:B------:R-:W-:Y:S01]  /*2d50*/  UMOV UR19, 0x7fffbfdf ;  /* 0x7fffbfdf00137882 */ /* 0x000fe20000000000 */
[----:B------:R-:W-:Y:S01]  /*2d60*/  UMOV UR9, URZ ;  /* 0x000000ff00097c82 */ /* 0x000fe20008000000 */
[----:B------:R-:W-:Y:S01]  /*2d70*/  UMOV UR11, URZ ;  /* 0x000000ff000b7c82 */ /* 0x000fe20008000000 */
[----:B------:R-:W-:-:S02]  /*2d80*/  UIADD3.64 UR16, UPT, UPT, UR8, UR16, URZ ;  /* 0x0000001008107297 */ /* 0x000fc4000fffe0ff */
[----:B------:R-:W-:Y:S01]  /*2d90*/  UIADD3.64 UR18, UPT, UPT, UR10, -UR18, URZ ;  /* 0x800000120a127297 */ /* 0x000fe2000fffe0ff */
[----:B------:R-:W-:Y:S01]  /*2da0*/  UMOV UR20, 0x0 ;  /* 0x0000000000147882 */ /* 0x000fe20000000000 */
[----:B------:R-:W-:Y:S01]  /*2db0*/  UMOV UR21, 0x4108490 ;  /* 0x0410849000157882 */ /* 0x000fe20000000000 */
[----:B------:R-:W-:Y:S01]  /*2dc0*/  UMOV UR4, UR15 ;  /* 0x0000000f00047c82 */ /* 0x000fe20008000000 */
[----:B------:R-:W-:Y:S01]  /*2dd0*/  UMOV UR5, URZ ;  /* 0x000000ff00057c82 */ /* 0x000fe20008000000 */
[----:B------:R-:W-:Y:S01]  /*2de0*/  UMOV UR9, 0x40004040 ;  /* 0x4000404000097882 */ /* 0x000fe20000000000 */
[----:B------:R-:W-:Y:S01]  /*2df0*/  UMOV UR11, 0x80004020 ;  /* 0x80004020000b7882 */ /* 0x000fe20000000000 */
[----:B------:R-:W-:Y:S01]  /*2e00*/  UMOV UR22, 0x0 ;  /* 0x0000000000167882 */ /* 0x000fe20000000000 */
[----:B------:R-:W-:Y:S01]  /*2e10*/  UMOV UR23, 0x4108490 ;  /* 0x0410849000177882 */ /* 0x000fe20000000000 */
[----:B------:R-:W-:Y:S01]  /*2e20*/  UMOV UR4, UR4 ;  /* 0x0000000400047c82 */ /* 0x000fe20008000000 */
[----:B------:R0:W-:Y:S01]  /*2e30*/  UTCHMMA gdesc[UR8], gdesc[UR10], tmem[UR12], tmem[UR20], idesc[UR21], !UPT ;  /* 0x00ff140a080075ea */ /* 0x0001e2000f80000c */
[----:B------:R0:W-:Y:S01]  /*2e40*/  UTCHMMA gdesc[UR16], gdesc[UR18], tmem[UR12], tmem[UR22], idesc[UR23], UPT ;  /* 0x00ff1612100075ea */ /* 0x0001e2000b80000c */
[----:B------:R0:W-:Y:S01]  /*2e50*/  UTCBAR [UR4], URZ ;  /* 0x000000ff040073e9 */ /* 0x0001e200080000ff */
[----:B------:R-:W-:Y:S01]  /*2e60*/  NOP ;  /* 0x0000000000007918 */ /* 0x000fe20000000000 */
.L_x_6:
[----:B------:R-:W-:Y:S05]  /*2e70*/  @!P3 BRA `(.L_x_7) ;  /* 0x0000000c001cb947 */ /* 0x000fea0003800000 */
[----:B0-----:R-:W-:Y:S01]  /*2e80*/  UIADD3 UR4, UPT, UPT, UR13, 0x2000, URZ ;  /* 0x000020000d047890 */ /* 0x001fe2000fffe0ff */
[----:B------:R-:W-:Y:S01]  /*2e90*/  VIADD R28, R28, 0xffffffe0 ;  /* 0xffffffe01c1c7836 */ /* 0x000fe20000000000 */
        /* <DEDUP_REMOVED lines=14> */
[----:B------:R-:W-:-:S10]  /*2f80*/  UMOV UR4, URZ ;  /* 0x000000ff00047c82 */ /* 0x000fd40008000000 */
.L_x_10:
[----:B------:R-:W-:Y:S01]  /*2f90*/  USHF.L.U32 UR6, UR6, 0x1f, URZ ;  /* 0x0000001f06067899 */ /* 0x000fe200080006ff */
[----:B------:R-:W-:Y:S01]  /*2fa0*/  IMAD.WIDE R26, R119, 0x2, R26 ;  /* 0x00000002771a7825 */ /* 0x000fe200078e021a */
[-C--:B------:R-:W-:Y:S02]  /*2fb0*/  ISETP.GE.AND P5, PT, R37, R28.reuse, PT ;  /* 0x0000001c2500720c */ /* 0x080fe40003fa6270 */
[-C--:B------:R-:W-:Y:S01]  /*2fc0*/  ISETP.GE.AND P4, PT, R77, R28.reuse, PT ;  /* 0x0000001c4d00720c */ /* 0x080fe20003f86270 */
[----:B------:R-:W-:Y:S01]  /*2fd0*/  IMAD.WIDE R10, R119, 0x2, R10 ;  /* 0x00000002770a7825 */ /* 0x000fe200078e020a */
[-C--:B------:R-:W-:Y:S02]  /*2fe0*/  ISETP.GE.AND P3, PT, R81, R28.reuse, PT ;  /* 0x0000001c5100720c */ /* 0x080fe40003f66270 */
[----:B------:R-:W-:Y:S01]  /*2ff0*/  ISETP.GE.AND P2, PT, R83, R28, PT ;  /* 0x0000001c5300720c */ /* 0x000fe20003f46270 */
[----:B0-----:R-:W-:Y:S01]  /*3000*/  IMAD.U32 R80, RZ, RZ, UR6 ;  /* 0x00000006ff507e24 */ /* 0x001fe2000f8e00ff */
[----:B------:R-:W-:Y:S01]  /*3010*/  PRMT R107, RZ, 0x7610, R107 ;  /* 0x00007610ff6b7816 */ /* 0x000fe2000000006b */
[C---:B------:R-:W-:Y:S01]  /*3020*/  IMAD.WIDE R18, R119.reuse, 0x2, R18 ;  /* 0x0000000277127825 */ /* 0x040fe200078e0212 */
[----:B------:R-:W-:Y:S01]  /*3030*/  PRMT R113, RZ, 0x7610, R113 ;  /* 0x00007610ff717816 */ /* 0x000fe20000000071 */
[----:B------:R-:W0:Y:S01]  /*3040*/  SYNCS.PHASECHK.TRANS64.TRYWAIT P6, [UR15], R80 ;  /* 0x00000050ff0075a7 */ /* 0x000e2200080c110f */
[----:B------:R-:W-:Y:S01]  /*3050*/  PRMT R121, RZ, 0x7610, R121 ;  /* 0x00007610ff797816 */ /* 0x000fe20000000079 */
[----:B------:R-:W-:Y:S01]  /*3060*/  IMAD.WIDE R30, R119, 0x2, R30 ;  /* 0x00000002771e7825 */ /* 0x000fe200078e021e */
[----:B------:R-:W-:Y:S01]  /*3070*/  PRMT R86, RZ, 0x7610, R86 ;  /* 0x00007610ff567816 */ /* 0x000fe20000000056 */
[----:B0-----:R-:W-:Y:S06]  /*3080*/  @!P6 BRA `(.L_x_8) ;  /* 0x0000001c0064e947 */ /* 0x001fec0003800000 */
.L_x_16:
[----:B------:R-:W2:Y:S04]  /*3090*/  @!P5 LDG.E.U16 R107, desc[UR26][R30.64] ;  /* 0x0000001a1e6bd981 */ /* 0x000ea8000c1e1500 */
[----:B------:R-:W3:Y:S04]  /*30a0*/  @!P3 LDG.E.U16 R121, desc[UR26][R10.64] ;  /* 0x0000001a0a79b981 */ /* 0x000ee8000c1e1500 */
[----:B------:R-:W4:Y:S04]  /*30b0*/  @!P4 LDG.E.U16 R113, desc[UR26][R18.64] ;  /* 0x0000001a1271c981 */ /* 0x000f28000c1e1500 */
[----:B------:R-:W5:Y:S01]  /*30c0*/  @!P2 LDG.E.U16 R86, desc[UR26][R26.64] ;  /* 0x0000001a1a56a981 */ /* 0x000f62000c1e1500 */
[----:B------:R-:W-:-:S02]  /*30d0*/  ISETP.GE.AND P2, PT, R101, R28, PT ;  /* 0x0000001c6500720c */ /* 0x000fc40003f46270 */
[-C--:B------:R-:W-:Y:S02]  /*30e0*/  ISETP.GE.AND P3, PT, R103, R28.reuse, PT ;  /* 0x0000001c6700720c */ /* 0x080fe40003f66270 */
[-C--:B------:R-:W-:Y:S02]  /*30f0*/  ISETP.GE.AND P4, PT, R105, R28.reuse, PT ;  /* 0x0000001c6900720c */ /* 0x080fe40003f86270 */
[----:B------:R-:W-:Y:S01]  /*3100*/  ISETP.GE.AND P5, PT, R79, R28, PT ;  /* 0x0000001c4f00720c */ /* 0x000fe20003fa6270 */
[C---:B------:R-:W-:Y:S01]  /*3110*/  IMAD.WIDE R16, R119.reuse, 0x2, R16 ;  /* 0x0000000277107825 */ /* 0x040fe200078e0210 */
[----:B------:R-:W-:Y:S02]  /*3120*/  PRMT R109, RZ, 0x7610, R109 ;  /* 0x00007610ff6d7816 */ /* 0x000fe4000000006d */
[----:B------:R-:W-:Y:S01]  /*3130*/  PRMT R111, RZ, 0x7610, R111 ;  /* 0x00007610ff6f7816 */ /* 0x000fe2000000006f */
[----:B------:R-:W-:Y:S01]  /*3140*/  IMAD.WIDE R32, R119, 0x2, R32 ;  /* 0x0000000277207825 */ /* 0x000fe200078e0220 */
[----:B------:R-:W-:-:S02]  /*3150*/  PRMT R80, RZ, 0x7610, R80 ;  /* 0x00007610ff507816 */ /* 0x000fc40000000050 */
[----:B------:R-:W-:Y:S01]  /*3160*/  PRMT R115, RZ, 0x7610, R115 ;  /* 0x00007610ff737816 */ /* 0x000fe20000000073 */
[C---:B------:R-:W-:Y:S01]  /*3170*/  IMAD.WIDE R38, R119.reuse, 0x2, R38 ;  /* 0x0000000277267825 */ /* 0x040fe200078e0226 */
[----:B------:R-:W5:Y:S03]  /*3180*/  @!P2 LDG.E.U16 R109, desc[UR26][R32.64] ;  /* 0x0000001a206da981 */ /* 0x000f66000c1e1500 */
[----:B------:R-:W-:Y:S01]  /*3190*/  IMAD.WIDE R34, R119, 0x2, R34 ;  /* 0x0000000277227825 */ /* 0x000fe200078e0222 */
[----:B------:R-:W5:Y:S01]  /*31a0*/  @!P4 LDG.E.U16 R80, desc[UR26][R38.64] ;  /* 0x0000001a2650c981 */ /* 0x000f62000c1e1500 */
[-C--:B------:R-:W-:Y:S02]  /*31b0*/  ISETP.GE.AND P2, PT, R89, R28.reuse, PT ;  /* 0x0000001c5900720c */ /* 0x080fe40003f46270 */
[-C--:B------:R-:W-:Y:S01]  /*31c0*/  ISETP.GE.AND P4, PT, R87, R28.reuse, PT ;  /* 0x0000001c5700720c */ /* 0x080fe20003f86270 */
[----:B------:R-:W5:Y:S01]  /*31d0*/  @!P3 LDG.E.U16 R111, desc[UR26][R34.64] ;  /* 0x0000001a226fb981 */ /* 0x000f62000c1e1500 */
[----:B------:R-:W-:-:S03]  /*31e0*/  ISETP.GE.AND P3, PT, R95, R28, PT ;  /* 0x0000001c5f00720c */ /* 0x000fc60003f66270 */
[----:B------:R-:W5:Y:S01]  /*31f0*/  @!P5 LDG.E.U16 R115, desc[UR26][R16.64] ;  /* 0x0000001a1073d981 */ /* 0x000f62000c1e1500 */
[-C--:B------:R-:W-:Y:S01]  /*3200*/  ISETP.GE.AND P5, PT, R91, R28.reuse, PT ;  /* 0x0000001c5b00720c */ /* 0x080fe20003fa6270 */
[C---:B------:R-:W-:Y:S01]  /*3210*/  IMAD.WIDE R6, R119.reuse, 0x2, R6 ;  /* 0x0000000277067825 */ /* 0x040fe200078e0206 */
[----:B------:R-:W-:Y:S02]  /*3220*/  PRMT R117, RZ, 0x7610, R117 ;  /* 0x00007610ff757816 */ /* 0x000fe40000000075 */
[----:B------:R-:W-:Y:S01]  /*3230*/  PRMT R82, RZ, 0x7610, R82 ;  /* 0x00007610ff527816 */ /* 0x000fe20000000052 */
[C---:B------:R-:W-:Y:S01]  /*3240*/  IMAD.WIDE R14, R119.reuse, 0x2, R14 ;  /* 0x00000002770e7825 */ /* 0x040fe200078e020e */
[----:B------:R-:W-:Y:S02]  /*3250*/  PRMT R123, RZ, 0x7610, R123 ;  /* 0x00007610ff7b7816 */ /* 0x000fe4000000007b */
[----:B------:R-:W-:Y:S01]  /*3260*/  PRMT R125, RZ, 0x7610, R125 ;  /* 0x00007610ff7d7816 */ /* 0x000fe2000000007d */
[C---:B------:R-:W-:Y:S01]  /*3270*/  IMAD.WIDE R8, R119.reuse, 0x2, R8 ;  /* 0x0000000277087825 */ /* 0x040fe200078e0208 */
[----:B------:R-:W5:Y:S03]  /*3280*/  @!P2 LDG.E.U16 R117, desc[UR26][R14.64] ;  /* 0x0000001a0e75a981 */ /* 0x000f66000c1e1500 */
[----:B------:R-:W-:Y:S01]  /*3290*/  IMAD.WIDE R12, R119, 0x2, R12 ;  /* 0x00000002770c7825 */ /* 0x000fe200078e020c */
[----:B------:R-:W5:Y:S01]  /*32a0*/  @!P4 LDG.E.U16 R123, desc[UR26][R8.64] ;  /* 0x0000001a087bc981 */ /* 0x000f62000c1e1500 */
[----:B------:R-:W-:-:S02]  /*32b0*/  ISETP.GE.AND P2, PT, R97, R28, PT ;  /* 0x0000001c6100720c */ /* 0x000fc40003f46270 */
[-C--:B------:R-:W-:Y:S01]  /*32c0*/  ISETP.GE.AND P4, PT, R93, R28.reuse, PT ;  /* 0x0000001c5d00720c */ /* 0x080fe20003f86270 */
[----:B------:R-:W5:Y:S01]  /*32d0*/  @!P3 LDG.E.U16 R82, desc[UR26][R12.64] ;  /* 0x0000001a0c52b981 */ /* 0x000f62000c1e1500 */
[----:B------:R-:W-:-:S03]  /*32e0*/  ISETP.GE.AND P3, PT, R85, R28, PT ;  /* 0x0000001c5500720c */ /* 0x000fc60003f66270 */
[----:B------:R-:W5:Y:S01]  /*32f0*/  @!P5 LDG.E.U16 R125, desc[UR26][R6.64] ;  /* 0x0000001a067dd981 */ /* 0x000f62000c1e1500 */
[----:B------:R-:W-:Y:S01]  /*3300*/  ISETP.GE.AND P5, PT, R99, R28, PT ;  /* 0x0000001c6300720c */ /* 0x000fe20003fa6270 */
[C---:B------:R-:W-:Y:S01]  /*3310*/  IMAD.WIDE R20, R119.reuse, 0x2, R20 ;  /* 0x0000000277147825 */ /* 0x040fe200078e0214 */
[----:B------:R-:W-:Y:S02]  /*3320*/  PRMT R84, RZ, 0x7610, R84 ;  /* 0x00007610ff547816 */ /* 0x000fe40000000054 */
[----:B------:R-:W-:Y:S01]  /*3330*/  PRMT R88, RZ, 0x7610, R88 ;  /* 0x00007610ff587816 */ /* 0x000fe20000000058 */
[C---:B------:R-:W-:Y:S01]  /*3340*/  IMAD.WIDE R22, R119.reuse, 0x2, R22 ;  /* 0x0000000277167825 */ /* 0x040fe200078e0216 */
[----:B------:R-:W-:Y:S02]  /*3350*/  PRMT R90, RZ, 0x7610, R90 ;  /* 0x00007610ff5a7816 */ /* 0x000fe4000000005a */
[----:B------:R-:W-:Y:S01]  /*3360*/  PRMT R92, RZ, 0x7610, R92 ;  /* 0x00007610ff5c7816 */ /* 0x000fe2000000005c */
[----:B------:R-:W-:-:S03]  /*3370*/  IMAD.WIDE R24, R119, 0x2, R24 ;  /* 0x0000000277187825 */ /* 0x000fc600078e0218 */
[----:B------:R-:W5:Y:S01]  /*3380*/  @!P4 LDG.E.U16 R90, desc[UR26][R22.64] ;  /* 0x0000001a165ac981 */ /* 0x000f62000c1e1500 */
[----:B------:R-:W-:-:S03]  /*3390*/  IMAD.WIDE R4, R119, 0x2, R4 ;  /* 0x0000000277047825 */ /* 0x000fc600078e0204 */
[----:B------:R-:W5:Y:S04]  /*33a0*/  @!P3 LDG.E.U16 R88, desc[UR26][R24.64] ;  /* 0x0000001a1858b981 */ /* 0x000f68000c1e1500 */
[----:B------:R-:W5:Y:S04]  /*33b0*/  @!P2 LDG.E.U16 R84, desc[UR26][R4.64] ;  /* 0x0000001a0454a981 */ /* 0x000f68000c1e1500 */
[----:B------:R-:W5:Y:S01]  /*33c0*/  @!P5 LDG.E.U16 R92, desc[UR26][R20.64] ;  /* 0x0000001a145cd981 */ /* 0x000f62000c1e1500 */
[----:B------:R-:W-:Y:S01]  /*33d0*/  BAR.SYNC.DEFER_BLOCKING 0x0 ;  /* 0x0000000000007b1d */ /* 0x000fe20000010000 */
[----:B------:R-:W-:Y:S01]  /*33e0*/  ISETP.GE.AND P2, PT, R76, R28, PT ;  /* 0x0000001c4c00720c */ /* 0x000fe20003f46270 */
[----:B------:R-:W-:Y:S01]  /*33f0*/  IMAD.WIDE R68, R73, 0x2, R68 ;  /* 0x0000000249447825 */ /* 0x000fe200078e0244 */
[----:B------:R-:W-:-:S02]  /*3400*/  PRMT R94, RZ, 0x7610, R94 ;  /* 0x00007610ff5e7816 */ /* 0x000fc4000000005e */
[----:B------:R-:W-:Y:S01]  /*3410*/  PRMT R98, RZ, 0x7610, R98 ;  /* 0x00007610ff627816 */ /* 0x000fe20000000062 */
[C---:B------:R-:W-:Y:S01]  /*3420*/  IMAD.WIDE R64, R73.reuse, 0x2, R64 ;  /* 0x0000000249407825 */ /* 0x040fe200078e0240 */
[----:B------:R-:W-:Y:S02]  /*3430*/  PRMT R102, RZ, 0x7610, R102 ;  /* 0x00007610ff667816 */ /* 0x000fe40000000066 */
[----:B------:R-:W-:Y:S01]  /*3440*/  PRMT R106, RZ, 0x7610, R106 ;  /* 0x00007610ff6a7816 */ /* 0x000fe2000000006a */
[C---:B------:R-:W-:Y:S01]  /*3450*/  IMAD.WIDE R60, R73.reuse, 0x2, R60 ;  /* 0x00000002493c7825 */ /* 0x040fe200078e023c */
[----:B------:R-:W-:Y:S02]  /*3460*/  PRMT R110, RZ, 0x7610, R110 ;  /* 0x00007610ff6e7816 */ /* 0x000fe4000000006e */
[----:B------:R-:W-:Y:S01]  /*3470*/  PRMT R114, RZ, 0x7610, R114 ;  /* 0x00007610ff727816 */ /* 0x000fe20000000072 */
[----:B------:R-:W-:Y:S01]  /*3480*/  IMAD.WIDE R56, R73, 0x2, R56 ;  /* 0x0000000249387825 */ /* 0x000fe200078e0238 */
[----:B------:R-:W-:-:S02]  /*3490*/  PRMT R96, RZ, 0x7610, R96 ;  /* 0x00007610ff607816 */ /* 0x000fc40000000060 */
[----:B------:R-:W-:Y:S01]  /*34a0*/  PRMT R100, RZ, 0x7610, R100 ;  /* 0x00007610ff647816 */ /* 0x000fe20000000064 */
[C---:B------:R-:W-:Y:S01]  /*34b0*/  IMAD.WIDE R52, R73.reuse, 0x2, R52 ;  /* 0x0000000249347825 */ /* 0x040fe200078e0234 */
[----:B------:R-:W-:Y:S02]  /*34c0*/  PRMT R104, RZ, 0x7610, R104 ;  /* 0x00007610ff687816 */ /* 0x000fe40000000068 */
[----:B------:R-:W-:Y:S01]  /*34d0*/  PRMT R108, RZ, 0x7610, R108 ;  /* 0x00007610ff6c7816 */ /* 0x000fe2000000006c */
[C---:B------:R-:W-:Y:S01]  /*34e0*/  IMAD.WIDE R48, R73.reuse, 0x2, R48 ;  /* 0x0000000249307825 */ /* 0x040fe200078e0230 */
[----:B------:R-:W-:Y:S01]  /*34f0*/  PRMT R112, RZ, 0x7610, R112 ;  /* 0x00007610ff707816 */ /* 0x000fe20000000070 */
[----:B------:R-:W5:Y:S01]  /*3500*/  @!P2 LDG.E.U16 R98, desc[UR26][R52.64] ;  /* 0x0000001a3462a981 */ /* 0x000f62000c1e1500 */
[----:B------:R-:W-:Y:S01]  /*3510*/  PRMT R116, RZ, 0x7610, R116 ;  /* 0x00007610ff747816 */ /* 0x000fe20000000074 */
[C---:B------:R-:W-:Y:S02]  /*3520*/  IMAD.WIDE R44, R73.reuse, 0x2, R44 ;  /* 0x00000002492c7825 */ /* 0x040fe400078e022c */
[----:B------:R-:W5:Y:S02]  /*3530*/  @!P2 LDG.E.U16 R94, desc[UR26][R48.64] ;  /* 0x0000001a305ea981 */ /* 0x000f64000c1e1500 */
[----:B------:R-:W-:-:S02]  /*3540*/  IMAD.WIDE R40, R73, 0x2, R40 ;  /* 0x0000000249287825 */ /* 0x000fc400078e0228 */
[----:B------:R-:W5:Y:S02]  /*3550*/  @!P2 LDG.E.U16 R102, desc[UR26][R56.64] ;  /* 0x0000001a3866a981 */ /* 0x000f64000c1e1500 */
[C---:B------:R-:W-:Y:S02]  /*3560*/  IMAD.WIDE R66, R73.reuse, 0x2, R66 ;  /* 0x0000000249427825 */ /* 0x040fe400078e0242 */
[----:B------:R-:W5:Y:S02]  /*3570*/  @!P2 LDG.E.U16 R106, desc[UR26][R60.64] ;  /* 0x0000001a3c6aa981 */ /* 0x000f64000c1e1500 */
        /* <DEDUP_REMOVED lines=12> */
[----:B------:R-:W-:Y:S02]  /*3640*/  IMAD.WIDE R70, R73, 0x2, R70 ;  /* 0x0000000249467825 */ /* 0x000fe400078e0246 */
[----:B------:R-:W5:Y:S04]  /*3650*/  @!P2 LDG.E.U16 R112, desc[UR26][R66.64] ;  /* 0x0000001a4270a981 */ /* 0x000f68000c1e1500 */
[----:B------:R-:W5:Y:S04]  /*3660*/  @!P2 LDG.E.U16 R116, desc[UR26][R70.64] ;  /* 0x0000001a4674a981 */ /* 0x000f68000c1e1500 */
[----:B--2---:R0:W-:Y:S04]  /*3670*/  STS.U16 [R78+UR13+0x2000], R107 ;  /* 0x0020006b4e007988 */ /* 0x0041e8000800040d */
[----:B---3--:R1:W-:Y:S04]  /*3680*/  STS.U16 [R78+UR13+0x2800], R121 ;  /* 0x002800794e007988 */ /* 0x0083e8000800040d */
[----:B----4-:R2:W-:Y:S01]  /*3690*/  STS.U16 [R78+UR13+0x2400], R113 ;  /* 0x002400714e007988 */ /* 0x0105e2000800040d */
[----:B0-----:R-:W-:-:S03]  /*36a0*/  PRMT R107, RZ, 0x7610, R107 ;  /* 0x00007610ff6b7816 */ /* 0x001fc6000000006b */
[----:B-----5:R0:W-:Y:S01]  /*36b0*/  STS.U16 [R78+UR13+0x2c00], R86 ;  /* 0x002c00564e007988 */ /* 0x0201e2000800040d */
[----:B-1----:R-:W-:-:S03]  /*36c0*/  PRMT R121, RZ, 0x7610, R121 ;  /* 0x00007610ff797816 */ /* 0x002fc60000000079 */
[----:B------:R-:W3:Y:S01]  /*36d0*/  @!P2 LDG.E.U16 R107, desc[UR26][R40.64] ;  /* 0x0000001a286ba981 */ /* 0x000ee2000c1e1500 */
[----:B--2---:R-:W-:-:S03]  /*36e0*/  PRMT R113, RZ, 0x7610, R113 ;  /* 0x00007610ff717816 */ /* 0x004fc60000000071 */
[----:B------:R-:W2:Y:S01]  /*36f0*/  @!P2 LDG.E.U16 R121, desc[UR26][R44.64] ;  /* 0x0000001a2c79a981 */ /* 0x000ea2000c1e1500 */
[----:B0-----:R-:W-:-:S03]  /*3700*/  PRMT R86, RZ, 0x7610, R86 ;  /* 0x00007610ff567816 */ /* 0x001fc60000000056 */
[----:B------:R-:W4:Y:S04]  /*3710*/  @!P2 LDG.E.U16 R113, desc[UR26][R42.64] ;  /* 0x0000001a2a71a981 */ /* 0x000f28000c1e1500 */
[----:B------:R-:W5:Y:S04]  /*3720*/  @!P2 LDG.E.U16 R86, desc[UR26][R46.64] ;  /* 0x0000001a2e56a981 */ /* 0x000f68000c1e1500 */
        /* <DEDUP_REMOVED lines=18> */
[----:B------:R-:W-:-:S04]  /*3850*/  ULEA UR15, UR5, UR13, 0x3 ;  /* 0x0000000d050f7291 */ /* 0x000fc8000f8e18ff */
[----:B------:R-:W-:Y:S01]  /*3860*/  UIADD3 UR15, UPT, UPT, UR15, 0x4000, URZ ;  /* 0x000040000f0f7890 */ /* 0x000fe2000fffe0ff */
[----:B---3--:R0:W-:Y:S04]  /*3870*/  STS.U16 [R78+UR13+0x3000], R107 ;  /* 0x0030006b4e007988 */ /* 0x0081e8000800040d */
[----:B--2---:R0:W-:Y:S04]  /*3880*/  STS.U16 [R78+UR13+0x3200], R121 ;  /* 0x003200794e007988 */ /* 0x0041e8000800040d */
[----:B----4-:R0:W-:Y:S04]  /*3890*/  STS.U16 [R74+UR13+0x3100], R113 ;  /* 0x003100714a007988 */ /* 0x0101e8000800040d */
[----:B-----5:R0:W-:Y:S04]  /*38a0*/  STS.U16 [R74+UR13+0x3300], R86 ;  /* 0x003300564a007988 */ /* 0x0201e8000800040d */
[----:B------:R0:W-:Y:S04]  /*38b0*/  STS.U16 [R74+UR13+0x3500], R96 ;  /* 0x003500604a007988 */ /* 0x0001e8000800040d */
[----:B------:R0:W-:Y:S04]  /*38c0*/  STS.U16 [R74+UR13+0x3700], R100 ;  /* 0x003700644a007988 */ /* 0x0001e8000800040d */
[----:B------:R0:W-:Y:S04]  /*38d0*/  STS.U16 [R74+UR13+0x3900], R104 ;  /* 0x003900684a007988 */ /* 0x0001e8000800040d */
[----:B------:R0:W-:Y:S04]  /*38e0*/  STS.U16 [R74+UR13+0x3b00], R108 ;  /* 0x003b006c4a007988 */ /* 0x0001e8000800040d */
[----:B------:R0:W-:Y:S04]  /*38f0*/  STS.U16 [R74+UR13+0x3d00], R112 ;  /* 0x003d00704a007988 */ /* 0x0001e8000800040d */
[----:B------:R0:W-:Y:S01]  /*3900*/  STS.U16 [R74+UR13+0x3f00], R116 ;  /* 0x003f00744a007988 */ /* 0x0001e2000800040d */
[----:B------:R1:W-:Y:S06]  /*3910*/  MEMBAR.ALL.CTA ;  /* 0x0000000000007992 */ /* 0x0003ec0000008000 */
[----:B-1----:R-:W1:Y:S02]  /*3920*/  FENCE.VIEW.ASYNC.S ;  /* 0x00000000000073c6 */ /* 0x002e640000000000 */
[----:B-1----:R-:W-:Y:S06]  /*3930*/  BAR.SYNC.DEFER_BLOCKING 0x0 ;  /* 0x0000000000007b1d */ /* 0x002fec0000010000 */
[----:B------:R-:W-:Y:S05]  /*3940*/  @P0 BRA `(.L_x_9) ;  /* 0x00000000003c0947 */ /* 0x000fea0003800000 */
[----:B------:R-:W-:Y:S01]  /*3950*/  UMOV UR20, UR8 ;  /* 0x0000000800147c82 */ /* 0x000fe20008000000 */
[----:B------:R-:W-:Y:S01]  /*3960*/  UMOV UR21, 0x40004040 ;  /* 0x4000404000157882 */ /* 0x000fe20000000000 */
[----:B------:R-:W-:Y:S01]  /*3970*/  UMOV UR22, UR10 ;  /* 0x0000000a00167c82 */ /* 0x000fe20008000000 */
[----:B------:R-:W-:Y:S01]  /*3980*/  UMOV UR23, 0x80004020 ;  /* 0x8000402000177882 */ /* 0x000fe20000000000 */
[----:B------:R-:W-:Y:S01]  /*3990*/  UMOV UR24, 0x0 ;  /* 0x0000000000187882 */ /* 0x000fe20000000000 */
[----:B------:R-:W-:Y:S01]  /*39a0*/  UMOV UR25, 0x4108490 ;  /* 0x0410849000197882 */ /* 0x000fe20000000000 */
[----:B------:R-:W-:Y:S01]  /*39b0*/  UMOV UR6, UR15 ;  /* 0x0000000f00067c82 */ /* 0x000fe20008000000 */
[----:B------:R-:W-:Y:S01]  /*39c0*/  UMOV UR7, URZ ;  /* 0x000000ff00077c82 */ /* 0x000fe20008000000 */
[----:B------:R-:W-:Y:S01]  /*39d0*/  UMOV UR28, 0x0 ;  /* 0x00000000001c7882 */ /* 0x000fe20000000000 */
[----:B------:R-:W-:Y:S01]  /*39e0*/  UMOV UR29, 0x4108490 ;  /* 0x04108490001d7882 */ /* 0x000fe20000000000 */
[----:B------:R1:W-:Y:S01]  /*39f0*/  UTCHMMA gdesc[UR20], gdesc[UR22], tmem[UR12], tmem[UR24], idesc[UR25], UPT ;  /* 0x00ff1816140075ea */ /* 0x0003e2000b80000c */
[----:B------:R-:W-:Y:S01]  /*3a00*/  UMOV UR6, UR6 ;  /* 0x0000000600067c82 */ /* 0x000fe20008000000 */
[----:B------:R1:W-:Y:S01]  /*3a10*/  UTCHMMA gdesc[UR16], gdesc[UR18], tmem[UR12], tmem[UR28], idesc[UR29], UPT ;  /* 0x00ff1c12100075ea */ /* 0x0003e2000b80000c */
[----:B------:R1:W-:Y:S01]  /*3a20*/  UTCBAR [UR6], URZ ;  /* 0x000000ff060073e9 */ /* 0x0003e200080000ff */
[----:B------:R-:W-:-:S02]  /*3a30*/  NOP ;  /* 0x0000000000007918 */ /* 0x000fc40000000000 */
.L_x_9:
[----:B------:R-:W-:Y:S01]  /*3a40*/  UIADD3 UR5, UPT, UPT, UR5, 0x1, URZ ;  /* 0x0000000105057890 */ /* 0x000fe2000fffe0ff */
[----:B------:R-:W-:Y:S02]  /*3a50*/  VIADD R72, R72, 0xffffffff ;  /* 0xffffffff48487836 */ /* 0x000fe40000000000 */
[----:B------:R-:W-:Y:S01]  /*3a60*/  VIADD R28, R28, 0xffffffe0 ;  /* 0xffffffe01c1c7836 */ /* 0x000fe20000000000 */
[----:B------:R-:W-:Y:S02]  /*3a70*/  UISETP.GT.AND UP1, UPT, UR5, 0x1, UPT ;  /* 0x000000010500788c */ /* 0x000fe4000bf24270 */
[----:B------:R-:W-:Y:S02]  /*3a80*/  ISETP.NE.U32.AND P2, PT, R72, RZ, PT ;  /* 0x000000ff4800720c */ /* 0x000fe40003f45070 */
[----:B-1----:R-:W-:Y:S02]  /*3a90*/  USEL UR6, URZ, 0x1, !UP1 ;  /* 0x00000001ff067887 */ /* 0x002fe4000c800000 */
[----:B------:R-:W-:-:S02]  /*3aa0*/  USEL UR5, UR5, URZ, !UP1 ;  /* 0x000000ff05057287 */ /* 0x000fc4000c800000 */
[----:B------:R-:W-:-:S03]  /*3ab0*/  ULOP3.LUT UR7, UR4, UR6, URZ, 0x3c, !UPT ;  /* 0x0000000604077292 */ /* 0x000fc6000f8e3cff */
[----:B------:R-:W-:-:S04]  /*3ac0*/  UMOV UR6, UR4 ;  /* 0x0000000400067c82 */ /* 0x000fc80008000000 */
[----:B------:R-:W-:Y:S01]  /*3ad0*/  UMOV UR4, UR7 ;  /* 0x0000000700047c82 */ /* 0x000fe20008000000 */
[----:B------:R-:W-:Y:S05]  /*3ae0*/  @P2 BRA `(.L_x_10) ;  /* 0xfffffff400282947 */ /* 0x000fea000383ffff */
.L_x_7:
[----:B------:R-:W-:-:S13]  /*3af0*/  ISETP.GE.AND P0, PT, R75, 0x20, PT ;  /* 0x000000204b00780c */ /* 0x000fda0003f06270 */
[----:B------:R-:W-:Y:S05]  /*3b00*/  @!P0 BRA `(.L_x_11) ;  /* 0x0000000000108947 */ /* 0x000fea0003800000 */
[----:B------:R-:W-:-:S06]  /*3b10*/  USHF.L.U32 UR6, UR6, 0x1f, URZ ;  /* 0x0000001f06067899 */ /* 0x000fcc00080006ff */
[----:B------:R-:W-:-:S04]  /*3b20*/  IMAD.U32 R4, RZ, RZ, UR6 ;  /* 0x00000006ff047e24 */ /* 0x000fc8000f8e00ff */
[----:B------:R-:W1:Y:S02]  /*3b30*/  SYNCS.PHASECHK.TRANS64.TRYWAIT P0, [UR15], R4 ;  /* 0x00000004ff0075a7 */ /* 0x000e64000800110f */
[----:B-1----:R-:W-:Y:S05]  /*3b40*/  @!P0 BRA `(.L_x_12) ;  /* 0x0000001000c08947 */ /* 0x002fea0003800000 */
.L_x_11:
[----:B------:R-:W-:Y:S01]  /*3b50*/  BAR.SYNC.DEFER_BLOCKING 0x0 ;  /* 0x0000000000007b1d */ /* 0x000fe20000010000 */
[C---:B------:R-:W-:Y:S01]  /*3b60*/  IMAD.SHL.U32 R38, R0.reuse, 0x80, RZ ;  /* 0x0000008000267824 */ /* 0x040fe200078e00ff */
[C---:B------:R-:W-:Y:S01]  /*3b70*/  LOP3.LUT R41, R0.reuse, 0x60, RZ, 0xc0, !PT ;  /* 0x0000006000297812 */ /* 0x040fe200078ec0ff */
[----:B0-----:R-:W-:Y:S01]  /*3b80*/  IMAD.SHL.U32 R36, R0, 0x10, RZ ;  /* 0x0000001000247824 */ /* 0x001fe200078e00ff */
[--C-:B------:R-:W-:Y:S02]  /*3b90*/  LOP3.LUT R45, R2, 0x1c, R37.reuse, 0xfe, !PT ;  /* 0x0000001c022d7812 */ /* 0x100fe400078efe25 */
[----:B------:R-:W-:Y:S01]  /*3ba0*/  LOP3.LUT R39, R38, 0x800, RZ, 0xc0, !PT ;  /* 0x0000080026277812 */ /* 0x000fe200078ec0ff */
[----:B------:R-:W0:Y:S01]  /*3bb0*/  LDCU.128 UR8, c[0x0][0x390] ;  /* 0x00007200ff0877ac */ /* 0x000e220008000c00 */
[----:B------:R-:W-:Y:S01]  /*3bc0*/  LOP3.LUT R38, R36, 0xf0, RZ, 0xc0, !PT ;  /* 0x000000f024267812 */ /* 0x000fe200078ec0ff */
[----:B------:R-:W1:Y:S01]  /*3bd0*/  LDC R0, c[0x0][0x3b8] ;  /* 0x0000ee00ff007b82 */ /* 0x000e620000000800 */
[----:B------:R-:W-:Y:S01]  /*3be0*/  LOP3.LUT R47, R2, 0x1a, R37, 0xfe, !PT ;  /* 0x0000001a022f7812 */ /* 0x000fe200078efe25 */
[----:B------:R-:W2:Y:S01]  /*3bf0*/  LDCU UR4, c[0x0][0x3b4] ;  /* 0x00007680ff0477ac */ /* 0x000ea20008000800 */
[----:B------:R-:W-:-:S02]  /*3c00*/  IADD3 R38, PT, PT, R38, UR13, R39 ;  /* 0x0000000d26267c10 */ /* 0x000fc4000fffe027 */
[C-C-:B------:R-:W-:Y:S02]  /*3c10*/  LOP3.LUT R39, R2.reuse, 0x1e, R37.reuse, 0xfe, !PT ;  /* 0x0000001e02277812 */ /* 0x140fe400078efe25 */
[C-C-:B------:R-:W-:Y:S01]  /*3c20*/  LOP3.LUT R49, R2.reuse, 0x18, R37.reuse, 0xfe, !PT ;  /* 0x0000001802317812 */ /* 0x140fe200078efe25 */
[----:B------:R-:W-:Y:S01]  /*3c30*/  IMAD R38, R41, 0x8, R38 ;  /* 0x0000000829267824 */ /* 0x000fe200078e0226 */
[C-C-:B------:R-:W-:Y:S02]  /*3c40*/  LOP3.LUT R51, R2.reuse, 0x12, R37.reuse, 0xfe, !PT ;  /* 0x0000001202337812 */ /* 0x140fe400078efe25 */
[C-C-:B------:R-:W-:Y:S02]  /*3c50*/  LOP3.LUT R53, R2.reuse, 0x10, R37.reuse, 0xfe, !PT ;  /* 0x0000001002357812 */ /* 0x140fe400078efe25 */
[----:B------:R-:W-:Y:S01]  /*3c60*/  LOP3.LUT R55, R2, 0xe, R37, 0xfe, !PT ;  /* 0x0000000e02377812 */ /* 0x000fe200078efe25 */
[----:B------:R-:W3:Y:S02]  /*3c70*/  @!P1 SYNCS.CCTL.IV [UR13+0x4000] ;  /* 0x00400000ff0099b1 */ /* 0x000ee4000800000d */
[----:B---3--:R-:W-:Y:S01]  /*3c80*/  BAR.SYNC.DEFER_BLOCKING 0x0 ;  /* 0x0000000000007b1d */ /* 0x008fe20000010000 */
[----:B0-----:R-:W-:-:S02]  /*3c90*/  ISETP.GE.AND P0, PT, R3, UR10, PT ;  /* 0x0000000a03007c0c */ /* 0x001fc4000bf06270 */
[C-C-:B------:R-:W-:Y:S01]  /*3ca0*/  LOP3.LUT R57, R2.reuse, 0xc, R37.reuse, 0xfe, !PT ;  /* 0x0000000c02397812 */ /* 0x140fe200078efe25 */
[----:B--2---:R-:W-:Y:S01]  /*3cb0*/  IMAD R3, R3, UR4, RZ ;  /* 0x0000000403037c24 */ /* 0x004fe2000f8e02ff */
[C-C-:B------:R-:W-:Y:S02]  /*3cc0*/  LOP3.LUT R59, R2.reuse, 0xa, R37.reuse, 0xfe, !PT ;  /* 0x0000000a023b7812 */ /* 0x140fe400078efe25 */
[C-C-:B------:R-:W-:Y:S01]  /*3cd0*/  LOP3.LUT R61, R2.reuse, 0x8, R37.reuse, 0xfe, !PT ;  /* 0x00000008023d7812 */ /* 0x140fe200078efe25 */
[----:B------:R-:W-:Y:S01]  /*3ce0*/  LDTM.16dp32bit_t0_t15.x32 R4, tmem[UR14] ;  /* 0x0000000e000479ee */ /* 0x000fe20008a80000 */
[----:B------:R-:W0:Y:S01]  /*3cf0*/  LDTM.16dp32bit_t16_t31.x32 R4, tmem[UR14+0x20] ;  /* 0x0000200e000479ee */ /* 0x000e220008aa0000 */
[C-C-:B------:R-:W-:Y:S02]  /*3d00*/  LOP3.LUT R63, R2.reuse, 0x6, R37.reuse, 0xfe, !PT ;  /* 0x00000006023f7812 */ /* 0x140fe400078efe25 */
[C-C-:B------:R-:W-:Y:S02]  /*3d10*/  LOP3.LUT R65, R2.reuse, 0x4, R37.reuse, 0xfe, !PT ;  /* 0x0000000402417812 */ /* 0x140fe400078efe25 */
[----:B------:R-:W-:-:S02]  /*3d20*/  LOP3.LUT R67, R2, 0x2, R37, 0xfe, !PT ;  /* 0x0000000202437812 */ /* 0x000fc400078efe25 */
[----:B------:R-:W-:Y:S02]  /*3d30*/  ISETP.LT.AND P5, PT, R65, UR11, !P0 ;  /* 0x0000000b41007c0c */ /* 0x000fe4000c7a1270 */
[----:B------:R-:W-:Y:S01]  /*3d40*/  ISETP.LT.AND P6, PT, R63, UR11, !P0 ;  /* 0x0000000b3f007c0c */ /* 0x000fe2000c7c1270 */
[----:B------:R-:W2:Y:S01]  /*3d50*/  @!P1 SYNCS.CCTL.IV [UR13+0x4008] ;  /* 0x00400800ff0099b1 */ /* 0x000ea2000800000d */
[----:B------:R-:W-:Y:S01]  /*3d60*/  NOP ;  /* 0x0000000000007918 */ /* 0x000fe20000000000 */
[----:B0-----:R-:W-:Y:S02]  /*3d70*/  F2FP.BF16.F32.PACK_AB R4, R6, R4 ;  /* 0x000000040604723e */ /* 0x001fe400000010ff */
[----:B------:R-:W-:Y:S02]  /*3d80*/  F2FP.BF16.F32.PACK_AB R40, R7, R5 ;  /* 0x000000050728723e */ /* 0x000fe400000010ff */
[----:B------:R-:W-:Y:S02]  /*3d90*/  F2FP.BF16.F32.PACK_AB R5, R10, R8 ;  /* 0x000000080a05723e */ /* 0x000fe400000010ff */
[----:B------:R-:W-:-:S02]  /*3da0*/  F2FP.BF16.F32.PACK_AB R41, R11, R9 ;  /* 0x000000090b29723e */ /* 0x000fc400000010ff */
[----:B------:R-:W-:Y:S02]  /*3db0*/  F2FP.BF16.F32.PACK_AB R6, R14, R12 ;  /* 0x0000000c0e06723e */ /* 0x000fe400000010ff */
[----:B------:R-:W-:Y:S02]  /*3dc0*/  F2FP.BF16.F32.PACK_AB R42, R15, R13 ;  /* 0x0000000d0f2a723e */ /* 0x000fe400000010ff */
[----:B------:R-:W-:Y:S02]  /*3dd0*/  F2FP.BF16.F32.PACK_AB R7, R18, R16 ;  /* 0x000000101207723e */ /* 0x000fe400000010ff */
[----:B------:R-:W-:Y:S02]  /*3de0*/  F2FP.BF16.F32.PACK_AB R43, R19, R17 ;  /* 0x00000011132b723e */ /* 0x000fe400000010ff */
[----:B------:R-:W-:Y:S01]  /*3df0*/  LOP3.LUT R17, R2, R37, RZ, 0xfc, !PT ;  /* 0x0000002502117212 */ /* 0x000fe200078efcff */
[----:B--2---:R0:W-:Y:S01]  /*3e00*/  STS.128 [R38], R4 ;  /* 0x0000000426007388 */ /* 0x0041e20000000c00 */
[----:B------:R-:W-:-:S02]  /*3e10*/  LOP3.LUT R16, R36, 0x7f0, RZ, 0xc0, !PT ;  /* 0x000007f024107812 */ /* 0x000fc400078ec0ff */
[----:B------:R-:W-:Y:S01]  /*3e20*/  F2FP.BF16.F32.PACK_AB R20, R22, R20 ;  /* 0x000000141614723e */ /* 0x000fe200000010ff */
[----:B------:R2:W-:Y:S01]  /*3e30*/  STS.128 [R38+0x400], R40 ;  /* 0x0004002826007388 */ /* 0x0005e20000000c00 */
[----:B------:R-:W-:Y:S02]  /*3e40*/  F2FP.BF16.F32.PACK_AB R12, R23, R21 ;  /* 0x00000015170c723e */ /* 0x000fe400000010ff */
[----:B------:R-:W-:Y:S01]  /*3e50*/  F2FP.BF16.F32.PACK_AB R21, R26, R24 ;  /* 0x000000181a15723e */ /* 0x000fe200000010ff */
[----:B------:R-:W-:Y:S01]  /*3e60*/  BAR.SYNC.DEFER_BLOCKING 0x0 ;  /* 0x0000000000007b1d */ /* 0x000fe20000010000 */
[----:B------:R-:W-:Y:S01]  /*3e70*/  F2FP.BF16.F32.PACK_AB R13, R27, R25 ;  /* 0x000000191b0d723e */ /* 0x000fe200000010ff */
[----:B-1----:R-:W-:Y:S01]  /*3e80*/  IMAD R27, R63, R0, RZ ;  /* 0x000000003f1b7224 */ /* 0x002fe200078e02ff */
[----:B------:R-:W-:Y:S01]  /*3e90*/  F2FP.BF16.F32.PACK_AB R22, R30, R28 ;  /* 0x0000001c1e16723e */ /* 0x000fe200000010ff */
[-C--:B------:R-:W-:Y:S01]  /*3ea0*/  IMAD R28, R61, R0.reuse, RZ ;  /* 0x000000003d1c7224 */ /* 0x080fe200078e02ff */
[----:B------:R-:W-:Y:S01]  /*3eb0*/  F2FP.BF16.F32.PACK_AB R14, R31, R29 ;  /* 0x0000001d1f0e723e */ /* 0x000fe200000010ff */
[----:B------:R-:W-:Y:S01]  /*3ec0*/  IMAD R25, R65, R0, RZ ;  /* 0x0000000041197224 */ /* 0x000fe200078e02ff */
[----:B------:R-:W-:Y:S01]  /*3ed0*/  F2FP.BF16.F32.PACK_AB R23, R34, R32 ;  /* 0x000000202217723e */ /* 0x000fe200000010ff */
[-C--:B------:R-:W-:Y:S01]  /*3ee0*/  IMAD R26, R67, R0.reuse, RZ ;  /* 0x00000000431a7224 */ /* 0x080fe200078e02ff */
[----:B0-----:R-:W-:Y:S01]  /*3ef0*/  LOP3.LUT R4, R17, 0x3a, RZ, 0xfc, !PT ;  /* 0x0000003a11047812 */ /* 0x001fe200078efcff */
[----:B------:R-:W-:Y:S01]  /*3f00*/  IMAD R29, R55, R0, RZ ;  /* 0x00000000371d7224 */ /* 0x000fe200078e02ff */
[----:B------:R-:W-:-:S02]  /*3f10*/  F2FP.BF16.F32.PACK_AB R15, R35, R33 ;  /* 0x00000021230f723e */ /* 0x000fc400000010ff */
[----:B------:R-:W-:Y:S02]  /*3f20*/  ISETP.LT.AND P2, PT, R4, UR11, !P0 ;  /* 0x0000000b04007c0c */ /* 0x000fe4000c741270 */
[C-C-:B--2---:R-:W-:Y:S02]  /*3f30*/  LOP3.LUT R41, R2.reuse, 0x16, R37.reuse, 0xfe, !PT ;  /* 0x0000001602297812 */ /* 0x144fe400078efe25 */
[----:B------:R-:W-:Y:S01]  /*3f40*/  LOP3.LUT R43, R2, 0x14, R37, 0xfe, !PT ;  /* 0x00000014022b7812 */ /* 0x000fe200078efe25 */
[----:B------:R-:W-:Y:S01]  /*3f50*/  IMAD R37, R17, R0, RZ ;  /* 0x0000000011257224 */ /* 0x000fe200078e02ff */
[----:B------:R-:W-:Y:S02]  /*3f60*/  LEA R2, P3, R3, UR8, 0x1 ;  /* 0x0000000803027c11 */ /* 0x000fe4000f8608ff */
[----:B------:R-:W-:Y:S02]  /*3f70*/  ISETP.LT.AND P1, PT, R17, UR11, !P0 ;  /* 0x0000000b11007c0c */ /* 0x000fe4000c721270 */
[----:B------:R-:W-:Y:S01]  /*3f80*/  LEA.HI.X.SX32 R3, R3, UR9, 0x1, P3 ;  /* 0x0000000903037c11 */ /* 0x000fe200098f0eff */
[----:B------:R-:W0:Y:S01]  /*3f90*/  LDS.128 R8, [R16+UR13] ;  /* 0x0000000d10087984 */ /* 0x000e220008000c00 */
[----:B------:R-:W-:-:S02]  /*3fa0*/  LEA R18, P3, R37, R2, 0x1 ;  /* 0x0000000225127211 */ /* 0x000fc400078608ff */
[-C--:B------:R-:W-:Y:S01]  /*3fb0*/  LEA R24, P4, R25, R2.reuse, 0x1 ;  /* 0x0000000219187211 */ /* 0x080fe200078808ff */
[----:B------:R-:W-:Y:S01]  /*3fc0*/  LDS.128 R4, [R16+UR13+0x800] ;  /* 0x0008000d10047984 */ /* 0x000fe20008000c00 */
[-C--:B------:R-:W-:Y:S01]  /*3fd0*/  LEA.HI.X.SX32 R19, R37, R3.reuse, 0x1, P3 ;  /* 0x0000000325137211 */ /* 0x080fe200018f0eff */
[----:B------:R-:W-:Y:S01]  /*3fe0*/  IMAD R37, R0, 0x20, R37 ;  /* 0x0000002000257824 */ /* 0x000fe200078e0225 */
[----:B------:R-:W-:Y:S01]  /*3ff0*/  LEA.HI.X.SX32 R25, R25, R3, 0x1, P4 ;  /* 0x0000000319197211 */ /* 0x000fe200020f0eff */
[----:B------:R-:W-:Y:S06]  /*4000*/  BAR.SYNC.DEFER_BLOCKING 0x0 ;  /* 0x0000000000007b1d */ /* 0x000fec0000010000 */
[----:B------:R1:W-:Y:S04]  /*4010*/  STS.128 [R38], R20 ;  /* 0x0000001426007388 */ /* 0x0003e80000000c00 */
[----:B------:R2:W-:Y:S01]  /*4020*/  STS.128 [R38+0x400], R12 ;  /* 0x0004000c26007388 */ /* 0x0005e20000000c00 */
[----:B------:R-:W-:Y:S01]  /*4030*/  BAR.SYNC.DEFER_BLOCKING 0x0 ;  /* 0x0000000000007b1d */ /* 0x000fe20000010000 */
[----:B-1----:R-:W-:-:S02]  /*4040*/  LEA R22, P3, R27, R2, 0x1 ;  /* 0x000000021b167211 */ /* 0x002fc400078608ff */
[----:B------:R-:W-:Y:S02]  /*4050*/  LEA R20, P4, R26, R2, 0x1 ;  /* 0x000000021a147211 */ /* 0x000fe400078808ff */
[-C--:B------:R-:W-:Y:S02]  /*4060*/  LEA.HI.X.SX32 R23, R27, R3.reuse, 0x1, P3 ;  /* 0x000000031b177211 */ /* 0x080fe400018f0eff */
[----:B--2---:R-:W-:Y:S02]  /*4070*/  LOP3.LUT R12, R17, 0x38, RZ, 0xfc, !PT ;  /* 0x00000038110c7812 */ /* 0x004fe400078efcff */
[----:B0-----:R-:W-:Y:S02]  /*4080*/  PRMT R27, R8, 0x7632, R27 ;  /* 0x00007632081b7816 */ /* 0x001fe4000000001b */
[----:B------:R-:W-:Y:S02]  /*4090*/  LEA.HI.X.SX32 R21, R26, R3, 0x1, P4 ;  /* 0x000000031a157211 */ /* 0x000fe400020f0eff */
[----:B------:R-:W-:Y:S01]  /*40a0*/  ISETP.LT.AND P4, PT, R61, UR11, !P0 ;  /* 0x0000000b3d007c0c */ /* 0x000fe2000c781270 */
[----:B------:R0:W-:Y:S01]  /*40b0*/  @P1 STG.E.U16 desc[UR26][R18.64], R8 ;  /* 0x0000000812001986 */ /* 0x0001e2000c10151a */
[----:B------:R-:W-:-:S02]  /*40c0*/  ISETP.LT.AND P1, PT, R67, UR11, !P0 ;  /* 0x0000000b43007c0c */ /* 0x000fc4000c721270 */
[----:B0-----:R-:W-:Y:S01]  /*40d0*/  LEA R18, P3, R28, R2, 0x1 ;  /* 0x000000021c127211 */ /* 0x001fe200078608ff */
[----:B------:R-:W-:-:S10]  /*40e0*/  IMAD R8, R59, R0, RZ ;  /* 0x000000003b087224 */ /* 0x000fd400078e02ff */
[----:B------:R0:W-:Y:S01]  /*40f0*/  @P1 STG.E.U16 desc[UR26][R20.64], R27 ;  /* 0x0000001b14001986 */ /* 0x0001e2000c10151a */
[----:B------:R-:W-:Y:S02]  /*4100*/  ISETP.LT.AND P1, PT, R59, UR11, !P0 ;  /* 0x0000000b3b007c0c */ /* 0x000fe4000c721270 */
[-C--:B------:R-:W-:Y:S01]  /*4110*/  LEA.HI.X.SX32 R19, R28, R3.reuse, 0x1, P3 ;  /* 0x000000031c137211 */ /* 0x080fe200018f0eff */
[----:B------:R1:W-:Y:S01]  /*4120*/  @P5 STG.E.U16 desc[UR26][R24.64], R9 ;  /* 0x0000000918005986 */ /* 0x0003e2000c10151a */
[----:B------:R-:W-:Y:S01]  /*4130*/  ISETP.LT.AND P3, PT, R12, UR11, !P0 ;  /* 0x0000000b0c007c0c */ /* 0x000fe2000c761270 */
[----:B------:R-:W-:Y:S01]  /*4140*/  IMAD R28, R57, R0, RZ ;  /* 0x00000000391c7224 */ /* 0x000fe200078e02ff */
[C---:B------:R-:W-:Y:S01]  /*4150*/  LEA R26, P5, R8.reuse, R2, 0x1 ;  /* 0x00000002081a7211 */ /* 0x040fe200078a08ff */
[----:B------:R-:W2:Y:S01]  /*4160*/  LDS.128 R12, [R16+UR13] ;  /* 0x0000000d100c7984 */ /* 0x000ea20008000c00 */
[----:B0-----:R-:W-:Y:S02]  /*4170*/  PRMT R21, R9, 0x7632, R21 ;  /* 0x0000763209157816 */ /* 0x001fe40000000015 */
[----:B------:R-:W-:-:S02]  /*4180*/  LEA.HI.X.SX32 R27, R8, R3, 0x1, P5 ;  /* 0x00000003081b7211 */ /* 0x000fc400028f0eff */
[----:B------:R-:W-:Y:S01]  /*4190*/  ISETP.LT.AND P5, PT, R55, UR11, !P0 ;  /* 0x0000000b37007c0c */ /* 0x000fe2000c7a1270 */
[----:B------:R0:W-:Y:S01]  /*41a0*/  @P6 STG.E.U16 desc[UR26][R22.64], R21 ;  /* 0x0000001516006986 */ /* 0x0001e2000c10151a */
[----:B------:R-:W-:Y:S01]  /*41b0*/  ISETP.LT.AND P6, PT, R57, UR11, !P0 ;  /* 0x0000000b39007c0c */ /* 0x000fe2000c7c1270 */
[----:B-1----:R-:W-:Y:S02]  /*41c0*/  IMAD R24, R43, R0, RZ ;  /* 0x000000002b187224 */ /* 0x002fe400078e02ff */
[----:B------:R1:W-:Y:S01]  /*41d0*/  @P4 STG.E.U16 desc[UR26][R18.64], R10 ;  /* 0x0000000a12004986 */ /* 0x0003e2000c10151a */
[----:B------:R-:W-:-:S04]  /*41e0*/  LEA R20, P4, R28, R2, 0x1 ;  /* 0x000000021c147211 */ /* 0x000fc800078808ff */
[----:B0-----:R-:W-:Y:S01]  /*41f0*/  LEA.HI.X.SX32 R21, R28, R3, 0x1, P4 ;  /* 0x000000031c157211 */ /* 0x001fe200020f0eff */
[CC--:B------:R-:W-:Y:S01]  /*4200*/  IMAD R22, R53.reuse, R0.reuse, RZ ;  /* 0x0000000035167224 */ /* 0x0c0fe200078e02ff */
[----:B------:R-:W-:Y:S01]  /*4210*/  ISETP.LT.AND P4, PT, R53, UR11, !P0 ;  /* 0x0000000b35007c0c */ /* 0x000fe2000c781270 */
[----:B------:R-:W-:Y:S01]  /*4220*/  IMAD R23, R51, R0, RZ ;  /* 0x0000000033177224 */ /* 0x000fe200078e02ff */
[----:B-1----:R-:W-:-:S05]  /*4230*/  PRMT R19, R10, 0x7632, R19 ;  /* 0x000076320a137816 */ /* 0x002fca0000000013 */
[----:B------:R0:W-:Y:S01]  /*4240*/  @P1 STG.E.U16 desc[UR26][R26.64], R19 ;  /* 0x000000131a001986 */ /* 0x0001e2000c10151a */
[----:B------:R-:W-:-:S03]  /*4250*/  LEA R8, P1, R29, R2, 0x1 ;  /* 0x000000021d087211 */ /* 0x000fc600078208ff */
[----:B------:R1:W-:Y:S01]  /*4260*/  @P6 STG.E.U16 desc[UR26][R20.64], R11 ;  /* 0x0000000b14006986 */ /* 0x0003e2000c10151a */
[CC--:B------:R-:W-:Y:S02]  /*4270*/  LEA R18, P6, R22.reuse, R2.reuse, 0x1 ;  /* 0x0000000216127211 */ /* 0x0c0fe400078c08ff */
[-C--:B------:R-:W-:Y:S02]  /*4280*/  LEA.HI.X.SX32 R9, R29, R3.reuse, 0x1, P1 ;  /* 0x000000031d097211 */ /* 0x080fe400008f0eff */
[----:B------:R-:W-:Y:S02]  /*4290*/  ISETP.LT.AND P1, PT, R51, UR11, !P0 ;  /* 0x0000000b33007c0c */ /* 0x000fe4000c721270 */
[-C--:B0-----:R-:W-:Y:S02]  /*42a0*/  LEA.HI.X.SX32 R19, R22, R3.reuse, 0x1, P6 ;  /* 0x0000000316137211 */ /* 0x081fe400030f0eff */
[----:B------:R-:W-:Y:S02]  /*42b0*/  LEA R22, P6, R23, R2, 0x1 ;  /* 0x0000000217167211 */ /* 0x000fe400078c08ff */
[----:B-1----:R-:W-:Y:S01]  /*42c0*/  PRMT R21, R11, 0x7632, R21 ;  /* 0x000076320b157816 */ /* 0x002fe20000000015 */
[----:B------:R-:W-:Y:S01]  /*42d0*/  IMAD R20, R41, R0, RZ ;  /* 0x0000000029147224 */ /* 0x000fe200078e02ff */
[----:B------:R-:W-:-:S02]  /*42e0*/  LEA.HI.X.SX32 R23, R23, R3, 0x1, P6 ;  /* 0x0000000317177211 */ /* 0x000fc400030f0eff */
[----:B------:R-:W-:Y:S01]  /*42f0*/  ISETP.LT.AND P6, PT, R41, UR11, !P0 ;  /* 0x0000000b29007c0c */ /* 0x000fe2000c7c1270 */
[----:B------:R0:W-:Y:S01]  /*4300*/  @P5 STG.E.U16 desc[UR26][R8.64], R21 ;  /* 0x0000001508005986 */ /* 0x0001e2000c10151a */
[----:B------:R-:W-:-:S03]  /*4310*/  ISETP.LT.AND P5, PT, R43, UR11, !P0 ;  /* 0x0000000b2b007c0c */ /* 0x000fc6000c7a1270 */
[----:B--2---:R1:W-:Y:S01]  /*4320*/  @P4 STG.E.U16 desc[UR26][R18.64], R12 ;  /* 0x0000000c12004986 */ /* 0x0043e2000c10151a */
[----:B------:R-:W-:-:S04]  /*4330*/  LEA R10, P4, R24, R2, 0x1 ;  /* 0x00000002180a7211 */ /* 0x000fc800078808ff */
[----:B------:R-:W-:Y:S02]  /*4340*/  LEA.HI.X.SX32 R11, R24, R3, 0x1, P4 ;  /* 0x00000003180b7211 */ /* 0x000fe400020f0eff */
[----:B------:R-:W-:Y:S01]  /*4350*/  ISETP.LT.AND P4, PT, R49, UR11, !P0 ;  /* 0x0000000b31007c0c */ /* 0x000fe2000c781270 */
[-C--:B0-----:R-:W-:Y:S01]  /*4360*/  IMAD R21, R47, R0.reuse, RZ ;  /* 0x000000002f157224 */ /* 0x081fe200078e02ff */
[----:B------:R-:W-:Y:S01]  /*4370*/  PRMT R9, R12, 0x7632, R9 ;  /* 0x000076320c097816 */ /* 0x000fe20000000009 */
[----:B-1----:R-:W-:Y:S01]  /*4380*/  IMAD R12, R49, R0, RZ ;  /* 0x00000000310c7224 */ /* 0x002fe200078e02ff */
[----:B------:R-:W-:-:S03]  /*4390*/  PRMT R19, R13, 0x7632, R19 ;  /* 0x000076320d137816 */ /* 0x000fc60000000013 */
[----:B------:R0:W-:Y:S01]  /*43a0*/  @P1 STG.E.U16 desc[UR26][R22.64], R9 ;  /* 0x0000000916001986 */ /* 0x0001e2000c10151a */
[----:B------:R-:W-:-:S03]  /*43b0*/  LEA R8, P1, R20, R2, 0x1 ;  /* 0x0000000214087211 */ /* 0x000fc600078208ff */
[----:B------:R1:W-:Y:S01]  /*43c0*/  @P5 STG.E.U16 desc[UR26][R10.64], R13 ;  /* 0x0000000d0a005986 */ /* 0x0003e2000c10151a */
[-C--:B------:R-:W-:Y:S02]  /*43d0*/  LEA R18, P5, R12, R2.reuse, 0x1 ;  /* 0x000000020c127211 */ /* 0x080fe400078a08ff */
[----:B0-----:R-:W-:Y:S02]  /*43e0*/  LEA.HI.X.SX32 R9, R20, R3, 0x1, P1 ;  /* 0x0000000314097211 */ /* 0x001fe400008f0eff */
[----:B------:R-:W-:Y:S02]  /*43f0*/  ISETP.LT.AND P1, PT, R47, UR11, !P0 ;  /* 0x0000000b2f007c0c */ /* 0x000fe4000c721270 */
[----:B-1----:R-:W-:Y:S01]  /*4400*/  LOP3.LUT R10, R17, 0x20, RZ, 0xfc, !PT ;  /* 0x00000020110a7812 */ /* 0x002fe200078efcff */
[----:B------:R0:W-:Y:S01]  /*4410*/  @P6 STG.E.U16 desc[UR26][R8.64], R19 ;  /* 0x0000001308006986 */ /* 0x0001e2000c10151a */
[----:B------:R-:W-:Y:S01]  /*4420*/  LEA R20, P6, R21, R2, 0x1 ;  /* 0x0000000215147211 */ /* 0x000fe200078c08ff */
[----:B------:R-:W-:Y:S01]  /*4430*/  IMAD R11, R45, R0, RZ ;  /* 0x000000002d0b7224 */ /* 0x000fe200078e02ff */
[----:B------:R-:W-:-:S02]  /*4440*/  PRMT R13, R14, 0x7632, R13 ;  /* 0x000076320e0d7816 */ /* 0x000fc4000000000d */
[-C--:B------:R-:W-:Y:S02]  /*4450*/  LEA.HI.X.SX32 R21, R21, R3.reuse, 0x1, P6 ;  /* 0x0000000315157211 */ /* 0x080fe400030f0eff */
[----:B------:R-:W-:Y:S02]  /*4460*/  PRMT R22, R5, 0x7632, R22 ;  /* 0x0000763205167816 */ /* 0x000fe40000000016 */
[----:B0-----:R-:W-:Y:S01]  /*4470*/  LEA.HI.X.SX32 R19, R12, R3, 0x1, P5 ;  /* 0x000000030c137211 */ /* 0x001fe200028f0eff */
[----:B------:R-:W-:Y:S01]  /*4480*/  IMAD R9, R39, R0, RZ ;  /* 0x0000000027097224 */ /* 0x000fe200078e02ff */
[----:B------:R-:W-:Y:S02]  /*4490*/  ISETP.LT.AND P5, PT, R45, UR11, !P0 ;  /* 0x0000000b2d007c0c */ /* 0x000fe4000c7a1270 */
[----:B------:R-:W-:Y:S01]  /*44a0*/  LOP3.LUT R12, R17, 0x22, RZ, 0xfc, !PT ;  /* 0x00000022110c7812 */ /* 0x000fe200078efcff */
[----:B------:R0:W-:Y:S01]  /*44b0*/  @P4 STG.E.U16 desc[UR26][R18.64], R14 ;  /* 0x0000000e12004986 */ /* 0x0001e2000c10151a */
[----:B------:R-:W-:-:S02]  /*44c0*/  ISETP.LT.AND P4, PT, R10, UR11, !P0 ;  /* 0x0000000b0a007c0c */ /* 0x000fc4000c781270 */
[-C--:B------:R-:W-:Y:S01]  /*44d0*/  LEA R10, P6, R11, R2.reuse, 0x1 ;  /* 0x000000020b0a7211 */ /* 0x080fe200078c08ff */
[----:B------:R1:W-:Y:S01]  /*44e0*/  @P1 STG.E.U16 desc[UR26][R20.64], R13 ;  /* 0x0000000d14001986 */ /* 0x0003e2000c10151a */
[----:B------:R-:W-:Y:S02]  /*44f0*/  ISETP.LT.AND P1, PT, R39, UR11, !P0 ;  /* 0x0000000b27007c0c */ /* 0x000fe4000c721270 */
[----:B------:R-:W-:Y:S02]  /*4500*/  LEA.HI.X.SX32 R11, R11, R3, 0x1, P6 ;  /* 0x000000030b0b7211 */ /* 0x000fe400030f0eff */
[----:B------:R-:W-:-:S03]  /*4510*/  LEA R8, P6, R9, R2, 0x1 ;  /* 0x0000000209087211 */ /* 0x000fc600078c08ff */
[----:B------:R2:W-:Y:S01]  /*4520*/  @P5 STG.E.U16 desc[UR26][R10.64], R15 ;  /* 0x0000000f0a005986 */ /* 0x0005e2000c10151a */
[----:B------:R-:W-:Y:S01]  /*4530*/  ISETP.LT.AND P5, PT, R12, UR11, !P0 ;  /* 0x0000000b0c007c0c */ /* 0x000fe2000c7a1270 */
[C---:B0-----:R-:W-:Y:S01]  /*4540*/  IMAD R19, R0.reuse, 0x2, R37 ;  /* 0x0000000200137824 */ /* 0x041fe200078e0225 */
[-C--:B------:R-:W-:Y:S02]  /*4550*/  LEA.HI.X.SX32 R9, R9, R3.reuse, 0x1, P6 ;  /* 0x0000000309097211 */ /* 0x080fe400030f0eff */
[----:B------:R-:W-:Y:S02]  /*4560*/  LEA R12, P6, R37, R2, 0x1 ;  /* 0x00000002250c7211 */ /* 0x000fe400078c08ff */
[----:B-1----:R-:W-:Y:S02]  /*4570*/  PRMT R20, R15, 0x7632, R20 ;  /* 0x000076320f147816 */ /* 0x002fe40000000014 */
[----:B------:R-:W-:Y:S02]  /*4580*/  LOP3.LUT R14, R17, 0x24, RZ, 0xfc, !PT ;  /* 0x00000024110e7812 */ /* 0x000fe400078efcff */
[----:B------:R-:W-:Y:S01]  /*4590*/  LEA.HI.X.SX32 R13, R37, R3, 0x1, P6 ;  /* 0x00000003250d7211 */ /* 0x000fe200030f0eff */
[----:B------:R0:W-:Y:S01]  /*45a0*/  @P1 STG.E.U16 desc[UR26][R8.64], R20 ;  /* 0x0000001408001986 */ /* 0x0001e2000c10151a */
[----:B--2---:R-:W-:Y:S01]  /*45b0*/  IMAD R11, R0, 0x2, R19 ;  /* 0x00000002000b7824 */ /* 0x004fe200078e0213 */
[----:B------:R-:W-:-:S02]  /*45c0*/  ISETP.LT.AND P1, PT, R14, UR11, !P0 ;  /* 0x0000000b0e007c0c */ /* 0x000fc4000c721270 */
[-C--:B------:R-:W-:Y:S01]  /*45d0*/  LEA R18, P6, R19, R2.reuse, 0x1 ;  /* 0x0000000213127211 */ /* 0x080fe200078c08ff */
[----:B------:R1:W-:Y:S01]  /*45e0*/  @P4 STG.E.U16 desc[UR26][R12.64], R4 ;  /* 0x000000040c004986 */ /* 0x0003e2000c10151a */
[-C--:B------:R-:W-:Y:S02]  /*45f0*/  LEA R14, P4, R11, R2.reuse, 0x1 ;  /* 0x000000020b0e7211 */ /* 0x080fe400078808ff */
[-C--:B------:R-:W-:Y:S02]  /*4600*/  LEA.HI.X.SX32 R19, R19, R3.reuse, 0x1, P6 ;  /* 0x0000000313137211 */ /* 0x080fe400030f0eff */
[----:B------:R-:W-:Y:S02]  /*4610*/  LOP3.LUT R10, R17, 0x2a, RZ, 0xfc, !PT ;  /* 0x0000002a110a7812 */ /* 0x000fe400078efcff */
[----:B0-----:R-:W-:Y:S02]  /*4620*/  PRMT R9, R4, 0x7632, R9 ;  /* 0x0000763204097816 */ /* 0x001fe40000000009 */
[----:B------:R-:W-:Y:S01]  /*4630*/  LEA.HI.X.SX32 R15, R11, R3, 0x1, P4 ;  /* 0x000000030b0f7211 */ /* 0x000fe200020f0eff */
[----:B------:R-:W-:Y:S01]  /*4640*/  IMAD R11, R0, 0x2, R11 ;  /* 0x00000002000b7824 */ /* 0x000fe200078e020b */
[----:B------:R-:W-:Y:S01]  /*4650*/  ISETP.LT.AND P6, PT, R10, UR11, !P0 ;  /* 0x0000000b0a007c0c */ /* 0x000fe2000c7c1270 */
[----:B------:R0:W-:Y:S01]  /*4660*/  @P5 STG.E.U16 desc[UR26][R18.64], R9 ;  /* 0x0000000912005986 */ /* 0x0001e2000c10151a */
[C---:B------:R-:W-:Y:S01]  /*4670*/  LOP3.LUT R10, R17.reuse, 0x26, RZ, 0xfc, !PT ;  /* 0x00000026110a7812 */ /* 0x040fe200078efcff */
[----:B------:R-:W-:Y:S01]  /*4680*/  IMAD R21, R0, 0x2, R11 ;  /* 0x0000000200157824 */ /* 0x000fe200078e020b */
[----:B-1----:R-:W-:Y:S01]  /*4690*/  LOP3.LUT R4, R17, 0x28, RZ, 0xfc, !PT ;  /* 0x0000002811047812 */ /* 0x002fe200078efcff */
[----:B------:R1:W-:Y:S01]  /*46a0*/  @P1 STG.E.U16 desc[UR26][R14.64], R5 ;  /* 0x000000050e001986 */ /* 0x0003e2000c10151a */
[----:B------:R-:W-:-:S02]  /*46b0*/  LEA R12, P1, R11, R2, 0x1 ;  /* 0x000000020b0c7211 */ /* 0x000fc400078208ff */
[----:B------:R-:W-:Y:S02]  /*46c0*/  ISETP.LT.AND P5, PT, R10, UR11, !P0 ;  /* 0x0000000b0a007c0c */ /* 0x000fe4000c7a1270 */
[-C--:B------:R-:W-:Y:S02]  /*46d0*/  LEA.HI.X.SX32 R13, R11, R3.reuse, 0x1, P1 ;  /* 0x000000030b0d7211 */ /* 0x080fe400008f0eff */
[----:B------:R-:W2:Y:S01]  /*46e0*/  LDS.128 R8, [R16+UR13+0x800] ;  /* 0x0008000d10087984 */ /* 0x000ea20008000c00 */
[----:B------:R-:W-:Y:S01]  /*46f0*/  ISETP.LT.AND P4, PT, R4, UR11, !P0 ;  /* 0x0000000b04007c0c */ /* 0x000fe2000c781270 */
[C---:B0-----:R-:W-:Y:S01]  /*4700*/  IMAD R19, R0.reuse, 0x2, R21 ;  /* 0x0000000200137824 */ /* 0x041fe200078e0215 */
[----:B------:R-:W-:Y:S02]  /*4710*/  LEA R20, P1, R21, R2, 0x1 ;  /* 0x0000000215147211 */ /* 0x000fe400078208ff */
[----:B------:R-:W-:Y:S01]  /*4720*/  LOP3.LUT R4, R17, 0x2c, RZ, 0xfc, !PT ;  /* 0x0000002c11047812 */ /* 0x000fe200078efcff */
[----:B-1----:R-:W-:Y:S01]  /*4730*/  IMAD R15, R0, 0x2, R19 ;  /* 0x00000002000f7824 */ /* 0x002fe200078e0213 */
[----:B------:R-:W-:-:S02]  /*4740*/  LEA.HI.X.SX32 R21, R21, R3, 0x1, P1 ;  /* 0x0000000315157211 */ /* 0x000fc400008f0eff */
[----:B------:R0:W-:Y:S01]  /*4750*/  @P5 STG.E.U16 desc[UR26][R12.64], R22 ;  /* 0x000000160c005986 */ /* 0x0001e2000c10151a */
[----:B------:R-:W-:Y:S02]  /*4760*/  ISETP.LT.AND P1, PT, R4, UR11, !P0 ;  /* 0x0000000b04007c0c */ /* 0x000fe4000c721270 */
[----:B------:R-:W-:Y:S02]  /*4770*/  LOP3.LUT R5, R17, 0x2e, RZ, 0xfc, !PT ;  /* 0x0000002e11057812 */ /* 0x000fe400078efcff */
[-C--:B------:R-:W-:Y:S01]  /*4780*/  LEA R4, P5, R19, R2.reuse, 0x1 ;  /* 0x0000000213047211 */ /* 0x080fe200078a08ff */
[----:B------:R1:W-:Y:S01]  /*4790*/  @P4 STG.E.U16 desc[UR26][R20.64], R6 ;  /* 0x0000000614004986 */ /* 0x0003e2000c10151a */
[----:B------:R-:W-:Y:S02]  /*47a0*/  ISETP.LT.AND P4, PT, R5, UR11, !P0 ;  /* 0x0000000b05007c0c */ /* 0x000fe4000c781270 */
[----:B------:R-:W-:Y:S02]  /*47b0*/  LEA.HI.X.SX32 R5, R19, R3, 0x1, P5 ;  /* 0x0000000313057211 */ /* 0x000fe400028f0eff */
[----:B------:R-:W-:Y:S01]  /*47c0*/  LEA R14, P5, R15, R2, 0x1 ;  /* 0x000000020f0e7211 */ /* 0x000fe200078a08ff */
[----:B0-----:R-:W-:Y:S01]  /*47d0*/  IMAD R13, R0, 0x2, R15 ;  /* 0x00000002000d7824 */ /* 0x001fe200078e020f */
[----:B------:R-:W-:-:S02]  /*47e0*/  LOP3.LUT R16, R17, 0x30, RZ, 0xfc, !PT ;  /* 0x0000003011107812 */ /* 0x000fc400078efcff */
[----:B------:R-:W-:Y:S01]  /*47f0*/  LEA.HI.X.SX32 R15, R15, R3, 0x1, P5 ;  /* 0x000000030f0f7211 */ /* 0x000fe200028f0eff */
[----:B------:R-:W-:Y:S01]  /*4800*/  IMAD R19, R0, 0x2, R13 ;  /* 0x0000000200137824 */ /* 0x000fe200078e020d */
[----:B------:R-:W-:Y:S02]  /*4810*/  ISETP.LT.AND P5, PT, R16, UR11, !P0 ;  /* 0x0000000b10007c0c */ /* 0x000fe4000c7a1270 */
[----:B-1----:R-:W-:Y:S02]  /*4820*/  PRMT R21, R6, 0x7632, R21 ;  /* 0x0000763206157816 */ /* 0x002fe40000000015 */
[----:B------:R-:W-:Y:S02]  /*4830*/  LOP3.LUT R6, R17, 0x32, RZ, 0xfc, !PT ;  /* 0x0000003211067812 */ /* 0x000fe400078efcff */
[----:B------:R-:W-:Y:S01]  /*4840*/  PRMT R16, R7, 0x7632, R16 ;  /* 0x0000763207107816 */ /* 0x000fe20000000010 */
[----:B------:R0:W-:Y:S01]  /*4850*/  @P6 STG.E.U16 desc[UR26][R4.64], R21 ;  /* 0x0000001504006986 */ /* 0x0001e2000c10151a */
[----:B------:R-:W-:-:S03]  /*4860*/  LEA R12, P6, R13, R2, 0x1 ;  /* 0x000000020d0c7211 */ /* 0x000fc600078c08ff */
[----:B------:R1:W-:Y:S01]  /*4870*/  @P1 STG.E.U16 desc[UR26][R14.64], R7 ;  /* 0x000000070e001986 */ /* 0x0003e2000c10151a */
[-C--:B------:R-:W-:Y:S02]  /*4880*/  LEA.HI.X.SX32 R13, R13, R3.reuse, 0x1, P6 ;  /* 0x000000030d0d7211 */ /* 0x080fe400030f0eff */
[-C--:B------:R-:W-:Y:S02]  /*4890*/  LEA R18, P6, R19, R2.reuse, 0x1 ;  /* 0x0000000213127211 */ /* 0x080fe400078c08ff */
[----:B------:R-:W-:Y:S01]  /*48a0*/  ISETP.LT.AND P1, PT, R6, UR11, !P0 ;  /* 0x0000000b06007c0c */ /* 0x000fe2000c721270 */
[----:B------:R3:W-:Y:S01]  /*48b0*/  @P4 STG.E.U16 desc[UR26][R12.64], R16 ;  /* 0x000000100c004986 */ /* 0x0007e2000c10151a */
[----:B------:R-:W-:Y:S01]  /*48c0*/  LOP3.LUT R6, R17, 0x36, RZ, 0xfc, !PT ;  /* 0x0000003611067812 */ /* 0x000fe200078efcff */
[----:B0-----:R-:W-:Y:S01]  /*48d0*/  IMAD R5, R0, 0x2, R19 ;  /* 0x0000000200057824 */ /* 0x001fe200078e0213 */
[-C--:B------:R-:W-:Y:S02]  /*48e0*/  LEA.HI.X.SX32 R19, R19, R3.reuse, 0x1, P6 ;  /* 0x0000000313137211 */ /* 0x080fe400030f0eff */
[----:B------:R-:W-:Y:S01]  /*48f0*/  ISETP.LT.AND P4, PT, R6, UR11, !P0 ;  /* 0x0000000b06007c0c */ /* 0x000fe2000c781270 */
[C---:B-1----:R-:W-:Y:S01]  /*4900*/  IMAD R7, R0.reuse, 0x2, R5 ;  /* 0x0000000200077824 */ /* 0x042fe200078e0205 */
[----:B------:R-:W-:Y:S01]  /*4910*/  LEA R4, P6, R5, R2, 0x1 ;  /* 0x0000000205047211 */ /* 0x000fe200078c08ff */
[----:B--2---:R0:W-:Y:S01]  /*4920*/  @P5 STG.E.U16 desc[UR26][R18.64], R8 ;  /* 0x0000000812005986 */ /* 0x0041e2000c10151a */
[----:B------:R-:W-:Y:S01]  /*4930*/  LOP3.LUT R6, R17, 0x34, RZ, 0xfc, !PT ;  /* 0x0000003411067812 */ /* 0x000fe200078efcff */
[----:B------:R-:W-:Y:S01]  /*4940*/  IMAD R15, R0, 0x2, R7 ;  /* 0x00000002000f7824 */ /* 0x000fe200078e0207 */
[----:B------:R-:W-:-:S02]  /*4950*/  LEA.HI.X.SX32 R5, R5, R3, 0x1, P6 ;  /* 0x0000000305057211 */ /* 0x000fc400030f0eff */
[----:B---3--:R-:W-:Y:S01]  /*4960*/  PRMT R13, R8, 0x7632, R13 ;  /* 0x00007632080d7816 */ /* 0x008fe2000000000d */
[----:B------:R-:W-:Y:S01]  /*4970*/  IMAD R21, R0, 0x2, R15 ;  /* 0x0000000200157824 */ /* 0x000fe200078e020f */
[----:B------:R-:W-:Y:S02]  /*4980*/  ISETP.LT.AND P5, PT, R6, UR11, !P0 ;  /* 0x0000000b06007c0c */ /* 0x000fe4000c7a1270 */
[-C--:B------:R-:W-:Y:S01]  /*4990*/  LEA R6, P6, R7, R2.reuse, 0x1 ;  /* 0x0000000207067211 */ /* 0x080fe200078c08ff */
[----:B------:R1:W-:Y:S01]  /*49a0*/  @P1 STG.E.U16 desc[UR26][R4.64], R13 ;  /* 0x0000000d04001986 */ /* 0x0003e2000c10151a */
[C---:B------:R-:W-:Y:S01]  /*49b0*/  IMAD R23, R0.reuse, 0x2, R21 ;  /* 0x0000000200177824 */ /* 0x040fe200078e0215 */
[-C--:B------:R-:W-:Y:S02]  /*49c0*/  LEA R12, P1, R15, R2.reuse, 0x1 ;  /* 0x000000020f0c7211 */ /* 0x080fe400078208ff */
[----:B------:R-:W-:Y:S01]  /*49d0*/  LEA.HI.X.SX32 R7, R7, R3, 0x1, P6 ;  /* 0x0000000307077211 */ /* 0x000fe200030f0eff */
[----:B0-----:R-:W-:Y:S01]  /*49e0*/  IMAD R19, R0, 0x2, R23 ;  /* 0x0000000200137824 */ /* 0x001fe200078e0217 */
[----:B------:R-:W-:-:S02]  /*49f0*/  LEA R14, P6, R21, R2, 0x1 ;  /* 0x00000002150e7211 */ /* 0x000fc400078c08ff */
[----:B------:R-:W-:Y:S01]  /*4a00*/  LOP3.LUT R8, R17, 0x3c, RZ, 0xfc, !PT ;  /* 0x0000003c11087812 */ /* 0x000fe200078efcff */
[----:B------:R-:W-:Y:S01]  /*4a10*/  IMAD R0, R0, 0x2, R19 ;  /* 0x0000000200007824 */ /* 0x000fe200078e0213 */
[----:B------:R0:W-:Y:S01]  /*4a20*/  @P5 STG.E.U16 desc[UR26][R6.64], R9 ;  /* 0x0000000906005986 */ /* 0x0001e2000c10151a */
[-C--:B-1----:R-:W-:Y:S02]  /*4a30*/  LEA.HI.X.SX32 R13, R15, R3.reuse, 0x1, P1 ;  /* 0x000000030f0d7211 */ /* 0x082fe400008f0eff */
[-C--:B------:R-:W-:Y:S02]  /*4a40*/  LEA R16, P1, R23, R2.reuse, 0x1 ;  /* 0x0000000217107211 */ /* 0x080fe400078208ff */
[----:B------:R-:W-:Y:S02]  /*4a50*/  LOP3.LUT R4, R17, 0x3e, RZ, 0xfc, !PT ;  /* 0x0000003e11047812 */ /* 0x000fe400078efcff */
[----:B------:R-:W-:Y:S02]  /*4a60*/  LEA.HI.X.SX32 R15, R21, R3, 0x1, P6 ;  /* 0x00000003150f7211 */ /* 0x000fe400030f0eff */
[----:B------:R-:W-:-:S02]  /*4a70*/  LEA R18, P6, R19, R2, 0x1 ;  /* 0x0000000213127211 */ /* 0x000fc400078c08ff */
[-C--:B------:R-:W-:Y:S02]  /*4a80*/  LEA.HI.X.SX32 R17, R23, R3.reuse, 0x1, P1 ;  /* 0x0000000317117211 */ /* 0x080fe400008f0eff */
[----:B------:R-:W-:Y:S02]  /*4a90*/  ISETP.LT.AND P1, PT, R8, UR11, !P0 ;  /* 0x0000000b08007c0c */ /* 0x000fe4000c721270 */
[----:B------:R-:W-:Y:S02]  /*4aa0*/  ISETP.LT.AND P0, PT, R4, UR11, !P0 ;  /* 0x0000000b04007c0c */ /* 0x000fe4000c701270 */
[----:B------:R-:W-:Y:S02]  /*4ab0*/  LEA.HI.X.SX32 R19, R19, R3, 0x1, P6 ;  /* 0x0000000313137211 */ /* 0x000fe400030f0eff */
[----:B------:R-:W-:Y:S02]  /*4ac0*/  LEA R2, P6, R0, R2, 0x1 ;  /* 0x0000000200027211 */ /* 0x000fe400078c08ff */
[----:B------:R-:W-:-:S02]  /*4ad0*/  PRMT R4, R9, 0x7632, R4 ;  /* 0x0000763209047816 */ /* 0x000fc40000000004 */
[----:B------:R-:W-:Y:S02]  /*4ae0*/  PRMT R8, R10, 0x7632, R8 ;  /* 0x000076320a087816 */ /* 0x000fe40000000008 */
[----:B------:R-:W-:Y:S01]  /*4af0*/  LEA.HI.X.SX32 R3, R0, R3, 0x1, P6 ;  /* 0x0000000300037211 */ /* 0x000fe200030f0eff */
[----:B------:R0:W-:Y:S01]  /*4b00*/  @P4 STG.E.U16 desc[UR26][R12.64], R4 ;  /* 0x000000040c004986 */ /* 0x0001e2000c10151a */
[----:B------:R-:W-:-:S03]  /*4b10*/  PRMT R0, R11, 0x7632, R0 ;  /* 0x000076320b007816 */ /* 0x000fc60000000000 */
[----:B------:R0:W-:Y:S04]  /*4b20*/  @P3 STG.E.U16 desc[UR26][R14.64], R10 ;  /* 0x0000000a0e003986 */ /* 0x0001e8000c10151a */
[----:B------:R0:W-:Y:S04]  /*4b30*/  @P2 STG.E.U16 desc[UR26][R16.64], R8 ;  /* 0x0000000810002986 */ /* 0x0001e8000c10151a */
[----:B------:R0:W-:Y:S04]  /*4b40*/  @P1 STG.E.U16 desc[UR26][R18.64], R11 ;  /* 0x0000000b12001986 */ /* 0x0001e8000c10151a */
[----:B------:R0:W-:Y:S01]  /*4b50*/  @P0 STG.E.U16 desc[UR26][R2.64], R0 ;  /* 0x0000000002000986 */ /* 0x0001e2000c10151a */
[----:B------:R-:W-:Y:S06]  /*4b60*/  BAR.SYNC.DEFER_BLOCKING 0x0 ;  /* 0x0000000000007b1d */ /* 0x000fec0000010000 */
[----:B------:R-:W-:Y:S05]  /*4b70*/  BRA.U UP0, `(.L_x_13) ;  /* 0x0000000100a07547 */ /* 0x000fea000b800000 */
[----:B------:R-:W1:Y:S01]  /*4b80*/  S2UR UR5, SR_CgaCtaId ;  /* 0x00000000000579c3 */ /* 0x000e620000008800 */
[----:B------:R-:W-:Y:S01]  /*4b90*/  NOP ;  /* 0x0000000000007918 */ /* 0x000fe20000000000 */
[----:B------:R-:W-:Y:S01]  /*4ba0*/  UMOV UR4, 0x50 ;  /* 0x0000005000047882 */ /* 0x000fe20000000000 */
[----:B0-----:R-:W-:Y:S02]  /*4bb0*/  IMAD.U32 R0, RZ, RZ, UR12 ;  /* 0x0000000cff007e24 */ /* 0x001fe4000f8e00ff */
[----:B------:R-:W-:Y:S02]  /*4bc0*/  IMAD.MOV.U32 R3, RZ, RZ, 0x3 ;  /* 0x00000003ff037424 */ /* 0x000fe400078e00ff */
[----:B------:R-:W-:Y:S01]  /*4bd0*/  IMAD.MOV.U32 R7, RZ, RZ, 0x1 ;  /* 0x00000001ff077424 */ /* 0x000fe200078e00ff */
[----:B------:R-:W-:-:S04]  /*4be0*/  LOP3.LUT R0, R0, 0xffff, RZ, 0xc0, !PT ;  /* 0x0000ffff00007812 */ /* 0x000fc800078ec0ff */
[----:B------:R-:W-:-:S05]  /*4bf0*/  SHF.R.U32.HI R0, RZ, 0x5, R0 ;  /* 0x00000005ff007819 */ /* 0x000fca0000011600 */
[----:B------:R-:W-:Y:S01]  /*4c00*/  VIADD R2, R0, 0x10 ;  /* 0x0000001000027836 */ /* 0x000fe20000000000 */
[----:B------:R-:W-:Y:S01]  /*4c10*/  SHF.L.U32 R0, R3, R0, RZ ;  /* 0x0000000003007219 */ /* 0x000fe200000006ff */
[----:B-1----:R-:W-:-:S03]  /*4c20*/  ULEA UR6, UR5, UR4, 0x18 ;  /* 0x0000000405067291 */ /* 0x002fc6000f8ec0ff */
[----:B------:R-:W-:-:S04]  /*4c30*/  SHF.L.U32 R3, R7, R2, RZ ;  /* 0x0000000207037219 */ /* 0x000fc800000006ff */
[----:B------:R-:W-:Y:S02]  /*4c40*/  LOP3.LUT R0, R3, R0, RZ, 0xfc, !PT ;  /* 0x0000000003007212 */ /* 0x000fe400078efcff */
[----:B------:R-:W0:Y:S02]  /*4c50*/  LDS R5, [UR6] ;  /* 0x00000006ff057984 */ /* 0x000e240008000800 */
[C---:B------:R-:W-:Y:S02]  /*4c60*/  LOP3.LUT R2, R0.reuse, 0xffff, RZ, 0xc0, !PT ;  /* 0x0000ffff00027812 */ /* 0x040fe400078ec0ff */
[----:B0-----:R-:W-:-:S04]  /*4c70*/  LOP3.LUT R3, R0, 0xffff, R5, 0x80, !PT ;  /* 0x0000ffff00037812 */ /* 0x001fc800078e8005 */
[----:B------:R-:W-:-:S13]  /*4c80*/  ISETP.NE.AND P0, PT, R3, R2, PT ;  /* 0x000000020300720c */ /* 0x000fda0003f05270 */
[----:B------:R-:W-:Y:S05]  /*4c90*/  @P0 BRA `(.L_x_14) ;  /* 0x0000000000500947 */ /* 0x000fea0003800000 */
[----:B------:R-:W-:Y:S02]  /*4ca0*/  SHF.R.U32.HI R5, RZ, 0x10, R5 ;  /* 0x00000010ff057819 */ /* 0x000fe40000011605 */
[----:B------:R-:W-:-:S04]  /*4cb0*/  SHF.R.U32.HI R2, RZ, 0x10, R0 ;  /* 0x00000010ff027819 */ /* 0x000fc80000011600 */
[----:B------:R-:W-:-:S04]  /*4cc0*/  LOP3.LUT R5, R5, R2, RZ, 0xc0, !PT ;  /* 0x0000000205057212 */ /* 0x000fc800078ec0ff */
[----:B------:R-:W-:-:S13]  /*4cd0*/  ISETP.NE.AND P0, PT, R5, R2, PT ;  /* 0x000000020500720c */ /* 0x000fda0003f05270 */
[----:B------:R-:W-:Y:S05]  /*4ce0*/  @P0 BRA `(.L_x_15) ;  /* 0x0000000000300947 */ /* 0x000fea0003800000 */
[----:B------:R-:W-:Y:S01]  /*4cf0*/  R2UR UR4, R0 ;  /* 0x00000000000472ca */ /* 0x000fe200000e0000 */
[----:B------:R-:W-:Y:S01]  /*4d00*/  VOTEU.ANY UR5, UPT, PT ;  /* 0x0000000000057886 */ /* 0x000fe200038e0100 */
[----:B------:R-:W0:Y:S01]  /*4d10*/  S2R R0, SR_LANEID ;  /* 0x0000000000007919 */ /* 0x000e220000000000 */
[----:B------:R-:W-:-:S10]  /*4d20*/  UFLO.U32 UR5, UR5 ;  /* 0x00000005000572bd */ /* 0x000fd400080e0000 */
[----:B------:R-:W-:-:S06]  /*4d30*/  ULOP3.LUT UR4, URZ, UR4, URZ, 0x33, !UPT ;  /* 0x00000004ff047292 */ /* 0x000fcc000f8e33ff */
[----:B------:R-:W-:-:S04]  /*4d40*/  IMAD.U32 R2, RZ, RZ, UR4 ;  /* 0x00000004ff027e24 */ /* 0x000fc8000f8e00ff */
[----:B------:R-:W1:Y:S02]  /*4d50*/  REDUX UR7, R2 ;  /* 0x00000000020773c4 */ /* 0x000e640000000000 */
[----:B------:R2:W-:Y:S01]  /*4d60*/  UTCATOMSWS.AND URZ, UR4 ;  /* 0x0000000400ff79e3 */ /* 0x0005e20008000000 */
[----:B0-----:R-:W-:Y:S01]  /*4d70*/  ISETP.EQ.U32.AND P0, PT, R0, UR5, PT ;  /* 0x0000000500007c0c */ /* 0x001fe2000bf02070 */
[----:B-1----:R-:W-:-:S12]  /*4d80*/  IMAD.U32 R0, RZ, RZ, UR7 ;  /* 0x00000007ff007e24 */ /* 0x002fd8000f8e00ff */
[----:B------:R2:W-:Y:S01]  /*4d90*/  @P0 ATOMS.AND RZ, [UR6], R0 ;  /* 0x00000000ffff098c */ /* 0x0005e2000a800006 */
[----:B------:R-:W-:Y:S05]  /*4da0*/  BRA `(.L_x_13) ;  /* 0x0000000000147947 */ /* 0x000fea0003800000 */
.L_x_15:
[----:B------:R-:W-:-:S07]  /*4db0*/  MOV R2, 0x4dd0 ;  /* 0x00004dd000027802 */ /* 0x000fce0000000f00 */
[----:B------:R-:W-:Y:S05]  /*4dc0*/  CALL.REL.NOINC `($__internal_0_$__cuda_sm10x_tcgen05_guardrail_trap_col_being_dealloced_not_returned_by_alloc) ;  /* 0x00000000002c7944 */ /* 0x000fea0003c00000 */
[----:B------:R-:W-:Y:S05]  /*4dd0*/  BRA `(.L_x_13) ;  /* 0x0000000000087947 */ /* 0x000fea0003800000 */
.L_x_14:
[----:B------:R-:W-:-:S07]  /*4de0*/  MOV R2, 0x4e00 ;  /* 0x00004e0000027802 */ /* 0x000fce0000000f00 */
[----:B------:R-:W-:Y:S05]  /*4df0*/  CALL.REL.NOINC `($__internal_2_$__cuda_sm10x_tcgen05_guardrail_trap_unallocated_columns_being_dealloced) ;  /* 0x0000000000387944 */ /* 0x000fea0003c00000 */
.L_x_13:
[----:B------:R-:W-:Y:S01]  /*4e00*/  NOP ;  /* 0x0000000000007918 */ /* 0x000fe20000000000 */
[----:B--2---:R-:W-:Y:S05]  /*4e10*/  EXIT ;  /* 0x000000000000794d */ /* 0x004fea0003800000 */
.L_x_8:
[----:B------:R-:W0:Y:S02]  /*4e20*/  SYNCS.PHASECHK.TRANS64.TRYWAIT P6, [UR15], R80 ;  /* 0x00000050ff0075a7 */ /* 0x000e2400080c110f */
[----:B0-----:R-:W-:Y:S05]  /*4e30*/  @!P6 BRA `(.L_x_8) ;  /* 0xfffffffc00f8e947 */ /* 0x001fea000383ffff */
[----:B------:R-:W-:Y:S05]  /*4e40*/  BRA `(.L_x_16) ;  /* 0xffffffe000907947 */ /* 0x000fea000383ffff */
.L_x_12:
[----:B------:R-:W1:Y:S02]  /*4e50*/  SYNCS.PHASECHK.TRANS64.TRYWAIT P0, [UR15], R4 ;  /* 0x00000004ff0075a7 */ /* 0x000e64000800110f */
[----:B-1----:R-:W-:Y:S05]  /*4e60*/  @!P0 BRA `(.L_x_12) ;  /* 0xfffffffc00f88947 */ /* 0x002fea000383ffff */
[----:B------:R-:W-:Y:S05]  /*4e70*/  BRA `(.L_x_11) ;  /* 0xffffffec00347947 */ /* 0x000fea000383ffff */
        .weak           $__internal_0_$__cuda_sm10x_tcgen05_guardrail_trap_col_being_dealloced_not_returned_by_alloc
        .type           $__internal_0_$__cuda_sm10x_tcgen05_guardrail_trap_col_being_dealloced_not_returned_by_alloc,@function
        .size           $__internal_0_$__cuda_sm10x_tcgen05_guardrail_trap_col_being_dealloced_not_returned_by_alloc,($__internal_1_$__cuda_sm10x_tcgen05_guardrail_trap_phase_invalid_during_alloc - $__internal_0_$__cuda_sm10x_tcgen05_guardrail_trap_col_being_dealloced_not_returned_by_alloc)
$__internal_0_$__cuda_sm10x_tcgen05_guardrail_trap_col_being_dealloced_not_returned_by_alloc:
[----:B------:R-:W-:Y:S05]  /*4e80*/  BPT.TRAP 0x1 ;  /* 0x000000040000795c */ /* 0x000fea0000300000 */
[----:B------:R-:W-:-:S04]  /*4e90*/  IMAD.MOV.U32 R3, RZ, RZ, 0x0 ;  /* 0x00000000ff037424 */ /* 0x000fc800078e00ff */
[----:B------:R-:W-:Y:S05]  /*4ea0*/  RET.REL.NODEC R2 `(matmul_kernel) ;  /* 0xffffffb002547950 */ /* 0x000fea0003c3ffff */
        .weak           $__internal_1_$__cuda_sm10x_tcgen05_guardrail_trap_phase_invalid_during_alloc
        .type           $__internal_1_$__cuda_sm10x_tcgen05_guardrail_trap_phase_invalid_during_alloc,@function
        .size           $__internal_1_$__cuda_sm10x_tcgen05_guardrail_trap_phase_invalid_during_alloc,($__internal_2_$__cuda_sm10x_tcgen05_guardrail_trap_unallocated_columns_being_dealloced - $__internal_1_$__cuda_sm10x_tcgen05_guardrail_trap_phase_invalid_during_alloc)
$__internal_1_$__cuda_sm10x_tcgen05_guardrail_trap_phase_invalid_during_alloc:
[----:B------:R-:W-:Y:S05]  /*4eb0*/  BPT.TRAP 0x1 ;  /* 0x000000040000795c */ /* 0x000fea0000300000 */
[----:B------:R-:W-:-:S04]  /*4ec0*/  IMAD.MOV.U32 R3, RZ, RZ, 0x0 ;  /* 0x00000000ff037424 */ /* 0x000fc800078e00ff */
[----:B------:R-:W-:Y:S05]  /*4ed0*/  RET.REL.NODEC R2 `(matmul_kernel) ;  /* 0xffffffb002487950 */ /* 0x000fea0003c3ffff */
        .weak           $__internal_2_$__cuda_sm10x_tcgen05_guardrail_trap_unallocated_columns_being_dealloced
        .type           $__internal_2_$__cuda_sm10x_tcgen05_guardrail_trap_unallocated_columns_being_dealloced,@function
        .size           $__internal_2_$__cuda_sm10x_tcgen05_guardrail_trap_unallocated_columns_being_dealloced,(.L_x_20 - $__internal_2_$__cuda_sm10x_tcgen05_guardrail_trap_unallocated_columns_being_dealloced)
$__internal_2_$__cuda_sm10x_tcgen05_guardrail_trap_unallocated_columns_being_dealloced:
[----:B------:R-:W-:Y:S05]  /*4ee0*/  BPT.TRAP 0x1 ;  /* 0x000000040000795c */ /* 0x000fea0000300000 */
[----:B------:R-:W-:-:S04]  /*4ef0*/  IMAD.MOV.U32 R3, RZ, RZ, 0x0 ;  /* 0x00000000ff037424 */ /* 0x000fc800078e00ff */
[----:B------:R-:W-:Y:S05]  /*4f00*/  RET.REL.NODEC R2 `(matmul_kernel) ;  /* 0xffffffb0023c7950 */ /* 0x000fea0003c3ffff */
.L_x_17:
[----:B------:R-:W-:-:S00]  /*4f10*/  BRA `(.L_x_17) ;  /* 0xfffffffc00fc7947 */ /* 0x000fc0000383ffff */
[----:B------:R-:W-:-:S00]  /*4f20*/  NOP ;  /* 0x0000000000007918 */ /* 0x000fc00000000000 */
        /* <DEDUP_REMOVED lines=13> */
.L_x_20:


//--------------------- .nv.shared.matmul_kernel  --------------------------
	.section	.nv.shared.matmul_kernel,"aw",@nobits
	.sectionflags	@""
	.align	16
	.zero		1024


//--------------------- .nv.shared.reserved.0     --------------------------
	.section	.nv.shared.reserved.0,"aw",@nobits
	.align	8
	.weak		__nv_reservedSMEM_offset_0_alias
	.size		__nv_reservedSMEM_offset_0_alias, 0, 64
	.other		__nv_reservedSMEM_offset_0_alias,@"STO_CUDA_RESERVED_SHARED STV_DEFAULT"
__nv_reservedSMEM_offset_0_alias:
	.zero		0
.nv.shared.reserved.0:
	.zero		64
	.weak		__nv_reservedSMEM_allocation_phase
	.type		__nv_reservedSMEM_allocation_phase,@object
	.size		__nv_reservedSMEM_allocation_phase,(.L_0 - __nv_reservedSMEM_allocation_phase)
__nv_reservedSMEM_allocation_phase:
	.zero		1
.L_0:
	.zero		7
	.weak		__nv_reservedSMEM_devtool_atexit_pc
	.type		__nv_reservedSMEM_devtool_atexit_pc,@object
	.size		__nv_reservedSMEM_devtool_atexit_pc,(__nv_reservedSMEM_allocation_mask - __nv_reservedSMEM_devtool_atexit_pc)
__nv_reservedSMEM_devtool_atexit_pc:
	.zero		8
	.weak		__nv_reservedSMEM_allocation_mask
	.type		__nv_reservedSMEM_allocation_mask,@object
	.size		__nv_reservedSMEM_allocation_mask,(.L_2 - __nv_reservedSMEM_allocation_mask)
__nv_reservedSMEM_allocation_mask:
	.zero		4
.L_2:


//--------------------- .nv.constant0.matmul_kernel --------------------------
	.section	.nv.constant0.matmul_kernel,"a",@progbits
	.sectionflags	@""
	.align	4
.nv.constant0.matmul_kernel:
	.zero		976


//--------------------- SYMBOLS --------------------------

	.type		.nv.reservedSmem.offset0,@object
	.size		.nv.reservedSmem.offset0,0x4
	.type		.nv.reservedSmem.cap,@object
	.size		.nv.reservedSmem.cap,0x4
